	.headerflags	@"EF_CUDA_TEXMODE_UNIFIED EF_CUDA_64BIT_ADDRESS EF_CUDA_ACCELERATORS EF_CUDA_SM90 EF_CUDA_VIRTUAL_SM(EF_CUDA_SM90)"
	.elftype	@"ET_EXEC"


//--------------------- .nv.info                  --------------------------
	.section	.nv.info,"",@"SHT_CUDA_INFO"
	.align	4


	//----- nvinfo : EIATTR_REGCOUNT
	.align		4
        /*0000*/ 	.byte	0x04, 0x2f
        /*0002*/ 	.short	(.L_1 - .L_0)
	.align		4
.L_0:
        /*0004*/ 	.word	index@(triton_poi_fused_avg_pool2d_convolution_29)
        /*0008*/ 	.word	0x00000054


	//----- nvinfo : EIATTR_MIN_STACK_SIZE
	.align		4
.L_1:
        /*000c*/ 	.byte	0x04, 0x12
        /*000e*/ 	.short	(.L_3 - .L_2)
	.align		4
.L_2:
        /*0010*/ 	.word	index@(triton_poi_fused_avg_pool2d_convolution_29)
        /*0014*/ 	.word	0x00000000


	//----- nvinfo : EIATTR_FRAME_SIZE
	.align		4
.L_3:
        /*0018*/ 	.byte	0x04, 0x11
        /*001a*/ 	.short	(.L_5 - .L_4)
	.align		4
.L_4:
        /*001c*/ 	.word	index@(triton_poi_fused_avg_pool2d_convolution_29)
        /*0020*/ 	.word	0x00000000


	//----- nvinfo : EIATTR_MIN_STACK_SIZE
	.align		4
.L_5:
        /*0024*/ 	.byte	0x04, 0x12
        /*0026*/ 	.short	(.L_7 - .L_6)
	.align		4
.L_6:
        /*0028*/ 	.word	index@(triton_poi_fused_avg_pool2d_convolution_29)
        /*002c*/ 	.word	0x00000000
.L_7:


//--------------------- .nv.info.triton_poi_fused_avg_pool2d_convolution_29 --------------------------
	.section	.nv.info.triton_poi_fused_avg_pool2d_convolution_29,"",@"SHT_CUDA_INFO"
	.sectionflags	@""
	.align	4


	//----- nvinfo : EIATTR_CUDA_API_VERSION
	.align		4
        /*0000*/ 	.byte	0x04, 0x37
        /*0002*/ 	.short	(.L_9 - .L_8)
.L_8:
        /*0004*/ 	.word	0x0000007c


	//----- nvinfo : EIATTR_KPARAM_INFO
	.align		4
.L_9:
        /*0008*/ 	.byte	0x04, 0x17
        /*000a*/ 	.short	(.L_11 - .L_10)
.L_10:
        /*000c*/ 	.word	0x00000000
        /*0010*/ 	.short	0x0006
        /*0012*/ 	.short	0x002c
        /*0014*/ 	.byte	0x00, 0xf0, 0x11, 0x00


	//----- nvinfo : EIATTR_KPARAM_INFO
	.align		4
.L_11:
        /*0018*/ 	.byte	0x04, 0x17
        /*001a*/ 	.short	(.L_13 - .L_12)
.L_12:
        /*001c*/ 	.word	0x00000000
        /*0020*/ 	.short	0x0005
        /*0022*/ 	.short	0x0028
        /*0024*/ 	.byte	0x00, 0xf0, 0x11, 0x00


	//----- nvinfo : EIATTR_KPARAM_INFO
	.align		4
.L_13:
        /*0028*/ 	.byte	0x04, 0x17
        /*002a*/ 	.short	(.L_15 - .L_14)
.L_14:
        /*002c*/ 	.word	0x00000000
        /*0030*/ 	.short	0x0004
        /*0032*/ 	.short	0x0020
        /*0034*/ 	.byte	0x00, 0xf4, 0x21, 0x00


	//----- nvinfo : EIATTR_KPARAM_INFO
	.align		4
.L_15:
        /*0038*/ 	.byte	0x04, 0x17
        /*003a*/ 	.short	(.L_17 - .L_16)
.L_16:
        /*003c*/ 	.word	0x00000000
        /*0040*/ 	.short	0x0003
        /*0042*/ 	.short	0x0018
        /*0044*/ 	.byte	0x00, 0xf4, 0x21, 0x00


	//----- nvinfo : EIATTR_KPARAM_INFO
	.align		4
.L_17:
        /*0048*/ 	.byte	0x04, 0x17
        /*004a*/ 	.short	(.L_19 - .L_18)
.L_18:
        /*004c*/ 	.word	0x00000000
        /*0050*/ 	.short	0x0002
        /*0052*/ 	.short	0x0010
        /*0054*/ 	.byte	0x00, 0xf4, 0x21, 0x00


	//----- nvinfo : EIATTR_KPARAM_INFO
	.align		4
.L_19:
        /*0058*/ 	.byte	0x04, 0x17
        /*005a*/ 	.short	(.L_21 - .L_20)
.L_20:
        /*005c*/ 	.word	0x00000000
        /*0060*/ 	.short	0x0001
        /*0062*/ 	.short	0x0008
        /*0064*/ 	.byte	0x00, 0xf4, 0x21, 0x00


	//----- nvinfo : EIATTR_KPARAM_INFO
	.align		4
.L_21:
        /*0068*/ 	.byte	0x04, 0x17
        /*006a*/ 	.short	(.L_23 - .L_22)
.L_22:
        /*006c*/ 	.word	0x00000000
        /*0070*/ 	.short	0x0000
        /*0072*/ 	.short	0x0000
        /*0074*/ 	.byte	0x00, 0xf4, 0x21, 0x00


	//----- nvinfo : EIATTR_SPARSE_MMA_MASK
	.align		4
.L_23:
        /*0078*/ 	.byte	0x03, 0x50
        /*007a*/ 	.short	0x0000


	//----- nvinfo : EIATTR_MAXREG_COUNT
	.align		4
        /*007c*/ 	.byte	0x03, 0x1b
        /*007e*/ 	.short	0x00ff


	//----- nvinfo : EIATTR_EXIT_INSTR_OFFSETS
	.align		4
        /*0080*/ 	.byte	0x04, 0x1c
        /*0082*/ 	.short	(.L_25 - .L_24)


	//   ....[0]....
.L_24:
        /*0084*/ 	.word	0x00004670


	//   ....[1]....
        /*0088*/ 	.word	0x000046b0


	//----- nvinfo : EIATTR_REQNTID
	.align		4
.L_25:
        /*008c*/ 	.byte	0x04, 0x10
        /*008e*/ 	.short	(.L_27 - .L_26)
.L_26:
        /*0090*/ 	.word	0x00000100
        /*0094*/ 	.word	0x00000001
        /*0098*/ 	.word	0x00000001


	//----- nvinfo : EIATTR_CBANK_PARAM_SIZE
	.align		4
.L_27:
        /*009c*/ 	.byte	0x03, 0x19
        /*009e*/ 	.short	0x0030


	//----- nvinfo : EIATTR_PARAM_CBANK
	.align		4
        /*00a0*/ 	.byte	0x04, 0x0a
        /*00a2*/ 	.short	(.L_29 - .L_28)
	.align		4
.L_28:
        /*00a4*/ 	.word	index@(.nv.constant0.triton_poi_fused_avg_pool2d_convolution_29)
        /*00a8*/ 	.short	0x0210
        /*00aa*/ 	.short	0x0030


	//----- nvinfo : EIATTR_SW_WAR
	.align		4
.L_29:
        /*00ac*/ 	.byte	0x04, 0x36
        /*00ae*/ 	.short	(.L_31 - .L_30)
.L_30:
        /*00b0*/ 	.word	0x00000008
.L_31:


//--------------------- .nv.callgraph             --------------------------
	.section	.nv.callgraph,"",@"SHT_CUDA_CALLGRAPH"
	.align	4
	.sectionentsize	8
	.align		4
        /*0000*/ 	.word	0x00000000
	.align		4
        /*0004*/ 	.word	0xffffffff
	.align		4
        /*0008*/ 	.word	0x00000000
	.align		4
        /*000c*/ 	.word	0xfffffffe
	.align		4
        /*0010*/ 	.word	0x00000000
	.align		4
        /*0014*/ 	.word	0xfffffffd
	.align		4
        /*0018*/ 	.word	0x00000000
	.align		4
        /*001c*/ 	.word	0xfffffffc


//--------------------- .text.triton_poi_fused_avg_pool2d_convolution_29 --------------------------
	.section	.text.triton_poi_fused_avg_pool2d_convolution_29,"ax",@progbits
	.sectionflags	@"SHF_BARRIERS=1"
	.align	128
        .global         triton_poi_fused_avg_pool2d_convolution_29
        .type           triton_poi_fused_avg_pool2d_convolution_29,@function
        .size           triton_poi_fused_avg_pool2d_convolution_29,(.L_x_1 - triton_poi_fused_avg_pool2d_convolution_29)
        .other          triton_poi_fused_avg_pool2d_convolution_29,@"STO_CUDA_ENTRY STV_DEFAULT"
triton_poi_fused_avg_pool2d_convolution_29:
.text.triton_poi_fused_avg_pool2d_convolution_29:
[----:B------:R-:W0:Y:S01]  /*0000*/  LDC R1, c[0x0][0x28] ;  /* 0x00000a00ff017b82 */ /* 0x000e220000000800 */
[----:B------:R-:W1:Y:S07]  /*0010*/  S2R R4, SR_CTAID.X ;  /* 0x0000000000047919 */ /* 0x000e6e0000002500 */
[----:B------:R-:W2:Y:S01]  /*0020*/  LDC.64 R38, c[0x0][0x210] ;  /* 0x00008400ff267b82 */ /* 0x000ea20000000a00 */
[----:B------:R-:W-:Y:S01]  /*0030*/  CS2R R50, SRZ ;  /* 0x0000000000327805 */ /* 0x000fe2000001ff00 */
[----:B------:R-:W-:Y:S01]  /*0040*/  ULDC.64 UR6, c[0x0][0x208] ;  /* 0x0000820000067ab9 */ /* 0x000fe20000000a00 */
[----:B------:R-:W3:Y:S01]  /*0050*/  S2R R7, SR_TID.X ;  /* 0x0000000000077919 */ /* 0x000ee20000002100 */
[----:B------:R-:W-:Y:S01]  /*0060*/  CS2R R46, SRZ ;  /* 0x00000000002e7805 */ /* 0x000fe2000001ff00 */
[----:B------:R-:W4:Y:S01]  /*0070*/  S2R R6, SR_CTAID.Y ;  /* 0x0000000000067919 */ /* 0x000f220000002600 */
[----:B-1----:R-:W-:-:S04]  /*0080*/  SHF.L.U32 R4, R4, 0x6, RZ ;  /* 0x0000000604047819 */ /* 0x002fc800000006ff */
[----:B---3--:R-:W-:Y:S02]  /*0090*/  LOP3.LUT R12, R4, 0x3f, R7, 0xf8, !PT ;  /* 0x0000003f040c7812 */ /* 0x008fe400078ef807 */
[----:B------:R-:W-:Y:S02]  /*00a0*/  SHF.R.U32.HI R13, RZ, 0x6, R7 ;  /* 0x00000006ff0d7819 */ /* 0x000fe40000011607 */
[----:B----4-:R-:W-:Y:S01]  /*00b0*/  SHF.L.U32 R6, R6, 0x6, RZ ;  /* 0x0000000606067819 */ /* 0x010fe200000006ff */
[----:B------:R-:W-:Y:S01]  /*00c0*/  IMAD.HI R9, R12, 0x78787879, RZ ;  /* 0x787878790c097827 */ /* 0x000fe200078e02ff */
[----:B------:R-:W-:Y:S02]  /*00d0*/  SGXT.U32 R13, R13, 0x2 ;  /* 0x000000020d0d781a */ /* 0x000fe40000000000 */
[----:B------:R-:W-:Y:S02]  /*00e0*/  IADD3 R14, R12, -0x12, RZ ;  /* 0xffffffee0c0e7810 */ /* 0x000fe40007ffe0ff */
[----:B------:R-:W-:-:S02]  /*00f0*/  SHF.R.U32.HI R0, RZ, 0x1f, R9 ;  /* 0x0000001fff007819 */ /* 0x000fc40000011609 */
[----:B------:R-:W-:Y:S02]  /*0100*/  LOP3.LUT R13, R6, R13, RZ, 0xfc, !PT ;  /* 0x0000000d060d7212 */ /* 0x000fe400078efcff */
[----:B------:R-:W-:Y:S01]  /*0110*/  LEA.HI.SX32 R9, R9, R0, 0x1d ;  /* 0x0000000009097211 */ /* 0x000fe200078feaff */
[----:B------:R-:W-:Y:S02]  /*0120*/  VIADD R0, R12, 0xffffffef ;  /* 0xffffffef0c007836 */ /* 0x000fe40000000000 */
[----:B------:R-:W-:Y:S02]  /*0130*/  IMAD R3, R13, 0x121, RZ ;  /* 0x000001210d037824 */ /* 0x000fe400078e02ff */
[----:B------:R-:W-:Y:S01]  /*0140*/  IMAD R52, R9, -0x11, R12 ;  /* 0xffffffef09347824 */ /* 0x000fe200078e020c */
[----:B------:R-:W-:Y:S01]  /*0150*/  HFMA2.MMA R24, -RZ, RZ, 0, 0 ;  /* 0x00000000ff187435 */ /* 0x000fe200000001ff */
[C---:B------:R-:W-:Y:S01]  /*0160*/  IMAD R11, R13.reuse, 0x121, R14 ;  /* 0x000001210d0b7824 */ /* 0x040fe200078e020e */
[----:B------:R-:W-:Y:S01]  /*0170*/  IADD3 R29, R3, 0x484, RZ ;  /* 0x00000484031d7810 */ /* 0x000fe20007ffe0ff */
[----:B------:R-:W-:Y:S01]  /*0180*/  IMAD R19, R13, 0x121, R0 ;  /* 0x000001210d137824 */ /* 0x000fe200078e0200 */
[C---:B------:R-:W-:Y:S01]  /*0190*/  ISETP.GT.AND P2, PT, R52.reuse, RZ, PT ;  /* 0x000000ff3400720c */ /* 0x040fe20003f44270 */
[----:B--2---:R-:W-:Y:S01]  /*01a0*/  IMAD.WIDE R10, R11, 0x4, R38 ;  /* 0x000000040b0a7825 */ /* 0x004fe200078e0226 */
[----:B------:R-:W-:-:S02]  /*01b0*/  ISETP.GT.AND P1, PT, R52, -0x1, PT ;  /* 0xffffffff3400780c */ /* 0x000fc40003f24270 */
[C---:B------:R-:W-:Y:S01]  /*01c0*/  ISETP.LT.U32.AND P5, PT, R0.reuse, 0x110, P2 ;  /* 0x000001100000780c */ /* 0x040fe200017a1070 */
[----:B------:R-:W-:Y:S01]  /*01d0*/  IMAD.IADD R17, R29, 0x1, R14 ;  /* 0x000000011d117824 */ /* 0x000fe200078e020e */
[----:B------:R-:W-:Y:S02]  /*01e0*/  ISETP.LT.U32.AND P6, PT, R0, 0x110, P1 ;  /* 0x000001100000780c */ /* 0x000fe40000fc1070 */
[----:B------:R-:W-:Y:S01]  /*01f0*/  IADD3 R5, R3, 0xd8c, RZ ;  /* 0x00000d8c03057810 */ /* 0x000fe20007ffe0ff */
[--C-:B------:R-:W-:Y:S01]  /*0200*/  IMAD.WIDE R16, R17, 0x4, R38.reuse ;  /* 0x0000000411107825 */ /* 0x100fe200078e0226 */
[----:B------:R-:W-:Y:S02]  /*0210*/  IADD3 R31, R29, R0, RZ ;  /* 0x000000001d1f7210 */ /* 0x000fe40007ffe0ff */
[----:B------:R-:W-:Y:S01]  /*0220*/  IADD3 R15, R5, R14, RZ ;  /* 0x0000000e050f7210 */ /* 0x000fe20007ffe0ff */
[----:B------:R-:W-:Y:S01]  /*0230*/  VIADD R27, R3, 0x908 ;  /* 0x00000908031b7836 */ /* 0x000fe20000000000 */
[----:B------:R-:W-:Y:S01]  /*0240*/  IADD3 R35, R5, R0, RZ ;  /* 0x0000000005237210 */ /* 0x000fe20007ffe0ff */
[----:B------:R-:W-:-:S02]  /*0250*/  IMAD.WIDE R18, R19, 0x4, R38 ;  /* 0x0000000413127825 */ /* 0x000fc400078e0226 */
[----:B------:R1:W2:Y:S01]  /*0260*/  @P5 LDG.E.EL R51, desc[UR6][R10.64] ;  /* 0x000000060a335981 */ /* 0x0002a2000c2e1900 */
[----:B------:R-:W-:Y:S01]  /*0270*/  CS2R R62, SRZ ;  /* 0x00000000003e7805 */ /* 0x000fe2000001ff00 */
[----:B------:R-:W-:Y:S01]  /*0280*/  HFMA2.MMA R28, -RZ, RZ, 0, 0 ;  /* 0x00000000ff1c7435 */ /* 0x000fe200000001ff */
[----:B------:R-:W-:Y:S01]  /*0290*/  IMAD.IADD R33, R27, 0x1, R0 ;  /* 0x000000011b217824 */ /* 0x000fe200078e0200 */
[----:B------:R3:W4:Y:S01]  /*02a0*/  @P5 LDG.E.EL R24, desc[UR6][R16.64] ;  /* 0x0000000610185981 */ /* 0x000722000c2e1900 */
[----:B------:R-:W-:Y:S02]  /*02b0*/  MOV R22, RZ ;  /* 0x000000ff00167202 */ /* 0x000fe40000000f00 */
[----:B------:R-:W-:Y:S01]  /*02c0*/  CS2R R44, SRZ ;  /* 0x00000000002c7805 */ /* 0x000fe2000001ff00 */
[----:B------:R-:W-:Y:S01]  /*02d0*/  IMAD.WIDE R30, R31, 0x4, R38 ;  /* 0x000000041f1e7825 */ /* 0x000fe200078e0226 */
[----:B------:R-:W-:Y:S01]  /*02e0*/  IADD3 R21, R3, 0x1210, RZ ;  /* 0x0000121003157810 */ /* 0x000fe20007ffe0ff */
[----:B------:R5:W4:Y:S02]  /*02f0*/  @P6 LDG.E.EL R47, desc[UR6][R18.64] ;  /* 0x00000006122f6981 */ /* 0x000b24000c2e1900 */
[----:B-1----:R-:W-:-:S02]  /*0300*/  IMAD.IADD R11, R27, 0x1, R14 ;  /* 0x000000011b0b7824 */ /* 0x002fc400078e020e */
[--C-:B---3--:R-:W-:Y:S01]  /*0310*/  IMAD.WIDE R16, R15, 0x4, R38.reuse ;  /* 0x000000040f107825 */ /* 0x108fe200078e0226 */
[----:B------:R-:W-:Y:S01]  /*0320*/  IADD3 R41, R21, R0, RZ ;  /* 0x0000000015297210 */ /* 0x000fe20007ffe0ff */
[----:B------:R-:W3:Y:S02]  /*0330*/  @P6 LDG.E.EL R46, desc[UR6][R30.64] ;  /* 0x000000061e2e6981 */ /* 0x000ee4000c2e1900 */
[--C-:B------:R-:W-:Y:S02]  /*0340*/  IMAD.WIDE R10, R11, 0x4, R38.reuse ;  /* 0x000000040b0a7825 */ /* 0x100fe400078e0226 */
[----:B------:R-:W3:Y:S02]  /*0350*/  @P5 LDG.E.EL R63, desc[UR6][R16.64] ;  /* 0x00000006103f5981 */ /* 0x000ee4000c2e1900 */
[--C-:B------:R-:W-:Y:S01]  /*0360*/  IMAD.WIDE R34, R35, 0x4, R38.reuse ;  /* 0x0000000423227825 */ /* 0x100fe200078e0226 */
[----:B------:R-:W-:Y:S01]  /*0370*/  IADD3 R25, R3, 0x1b18, RZ ;  /* 0x00001b1803197810 */ /* 0x000fe20007ffe0ff */
[----:B------:R1:W3:Y:S02]  /*0380*/  @P5 LDG.E.EL R22, desc[UR6][R10.64] ;  /* 0x000000060a165981 */ /* 0x0002e4000c2e1900 */
[----:B------:R-:W-:-:S02]  /*0390*/  IMAD.WIDE R32, R33, 0x4, R38 ;  /* 0x0000000421207825 */ /* 0x000fc400078e0226 */
[----:B------:R-:W3:Y:S02]  /*03a0*/  @P6 LDG.E.EL R45, desc[UR6][R34.64] ;  /* 0x00000006222d6981 */ /* 0x000ee4000c2e1900 */
[----:B-----5:R-:W-:Y:S01]  /*03b0*/  IMAD.IADD R19, R21, 0x1, R14 ;  /* 0x0000000115137824 */ /* 0x020fe200078e020e */
[----:B------:R-:W-:Y:S01]  /*03c0*/  CS2R R56, SRZ ;  /* 0x0000000000387805 */ /* 0x000fe2000001ff00 */
[----:B------:R5:W3:Y:S01]  /*03d0*/  @P6 LDG.E.EL R28, desc[UR6][R32.64] ;  /* 0x00000006201c6981 */ /* 0x000ae2000c2e1900 */
[----:B------:R-:W-:Y:S02]  /*03e0*/  CS2R R58, SRZ ;  /* 0x00000000003a7805 */ /* 0x000fe4000001ff00 */
[----:B01----:R-:W-:Y:S01]  /*03f0*/  IADD3 R10, R3, 0x1694, RZ ;  /* 0x00001694030a7810 */ /* 0x003fe20007ffe0ff */
[----:B------:R-:W-:-:S04]  /*0400*/  IMAD.WIDE R18, R19, 0x4, R38 ;  /* 0x0000000413127825 */ /* 0x000fc800078e0226 */
[--C-:B------:R-:W-:Y:S01]  /*0410*/  IMAD.WIDE R40, R41, 0x4, R38.reuse ;  /* 0x0000000429287825 */ /* 0x100fe200078e0226 */
[----:B------:R-:W-:Y:S01]  /*0420*/  IADD3 R31, R10, R0, RZ ;  /* 0x000000000a1f7210 */ /* 0x000fe20007ffe0ff */
[----:B------:R0:W3:Y:S01]  /*0430*/  @P5 LDG.E.EL R56, desc[UR6][R18.64] ;  /* 0x0000000612385981 */ /* 0x0000e2000c2e1900 */
[----:B-----5:R-:W-:Y:S02]  /*0440*/  IADD3 R33, R25, R0, RZ ;  /* 0x0000000019217210 */ /* 0x020fe40007ffe0ff */
[----:B------:R-:W-:Y:S01]  /*0450*/  CS2R R36, SRZ ;  /* 0x0000000000247805 */ /* 0x000fe2000001ff00 */
[----:B------:R1:W5:Y:S01]  /*0460*/  @P6 LDG.E.EL R58, desc[UR6][R40.64] ;  /* 0x00000006283a6981 */ /* 0x000362000c2e1900 */
[----:B------:R-:W-:Y:S01]  /*0470*/  IMAD.WIDE R30, R31, 0x4, R38 ;  /* 0x000000041f1e7825 */ /* 0x000fe200078e0226 */
[----:B------:R-:W-:-:S03]  /*0480*/  IADD3 R23, R3, 0x1f9c, RZ ;  /* 0x00001f9c03177810 */ /* 0x000fc60007ffe0ff */
[----:B------:R-:W-:Y:S01]  /*0490*/  IMAD.WIDE R32, R33, 0x4, R38 ;  /* 0x0000000421207825 */ /* 0x000fe200078e0226 */
[----:B------:R-:W-:Y:S01]  /*04a0*/  CS2R R54, SRZ ;  /* 0x0000000000367805 */ /* 0x000fe2000001ff00 */
[----:B------:R-:W5:Y:S02]  /*04b0*/  @P6 LDG.E.EL R37, desc[UR6][R30.64] ;  /* 0x000000061e256981 */ /* 0x000f64000c2e1900 */
[C---:B------:R-:W-:Y:S02]  /*04c0*/  VIADD R15, R3.reuse, 0x28a4 ;  /* 0x000028a4030f7836 */ /* 0x040fe40000000000 */
[--C-:B------:R-:W-:Y:S01]  /*04d0*/  IMAD.IADD R17, R10, 0x1, R14.reuse ;  /* 0x000000010a117824 */ /* 0x100fe200078e020e */
[----:B------:R1:W5:Y:S01]  /*04e0*/  @P6 LDG.E.EL R57, desc[UR6][R32.64] ;  /* 0x0000000620396981 */ /* 0x000362000c2e1900 */
[----:B------:R-:W-:Y:S02]  /*04f0*/  VIADD R2, R3, 0x2420 ;  /* 0x0000242003027836 */ /* 0x000fe40000000000 */
[----:B0-----:R-:W-:Y:S01]  /*0500*/  IMAD.IADD R19, R25, 0x1, R14 ;  /* 0x0000000119137824 */ /* 0x001fe200078e020e */
[----:B-1----:R-:W-:Y:S01]  /*0510*/  IADD3 R41, R23, R0, RZ ;  /* 0x0000000017297210 */ /* 0x002fe20007ffe0ff */
[----:B------:R-:W-:Y:S01]  /*0520*/  IMAD.WIDE R16, R17, 0x4, R38 ;  /* 0x0000000411107825 */ /* 0x000fe200078e0226 */
[----:B------:R-:W-:-:S03]  /*0530*/  IADD3 R35, R2, R0, RZ ;  /* 0x0000000002237210 */ /* 0x000fc60007ffe0ff */
[----:B------:R-:W-:Y:S01]  /*0540*/  IMAD.WIDE R18, R19, 0x4, R38 ;  /* 0x0000000413127825 */ /* 0x000fe200078e0226 */
[----:B------:R-:W-:Y:S02]  /*0550*/  IADD3 R33, R15, R14, RZ ;  /* 0x0000000e0f217210 */ /* 0x000fe40007ffe0ff */
[----:B------:R-:W-:Y:S02]  /*0560*/  CS2R R60, SRZ ;  /* 0x00000000003c7805 */ /* 0x000fe4000001ff00 */
[----:B------:R-:W-:Y:S01]  /*0570*/  MOV R53, RZ ;  /* 0x000000ff00357202 */ /* 0x000fe20000000f00 */
[----:B------:R-:W-:Y:S01]  /*0580*/  IMAD.IADD R31, R23, 0x1, R14 ;  /* 0x00000001171f7824 */ /* 0x000fe200078e020e */
[----:B------:R0:W5:Y:S01]  /*0590*/  @P5 LDG.E.EL R55, desc[UR6][R16.64] ;  /* 0x0000000610375981 */ /* 0x000162000c2e1900 */
[----:B------:R-:W-:Y:S02]  /*05a0*/  IMAD.MOV.U32 R64, RZ, RZ, RZ ;  /* 0x000000ffff407224 */ /* 0x000fe400078e00ff */
[--C-:B------:R-:W-:Y:S01]  /*05b0*/  IMAD.WIDE R30, R31, 0x4, R38.reuse ;  /* 0x000000041f1e7825 */ /* 0x100fe200078e0226 */
[----:B------:R1:W5:Y:S03]  /*05c0*/  @P5 LDG.E.EL R54, desc[UR6][R18.64] ;  /* 0x0000000612365981 */ /* 0x000366000c2e1900 */
[----:B------:R-:W-:Y:S01]  /*05d0*/  IMAD.WIDE R40, R41, 0x4, R38 ;  /* 0x0000000429287825 */ /* 0x000fe200078e0226 */
[----:B------:R1:W5:Y:S01]  /*05e0*/  @P5 LDG.E.EL R60, desc[UR6][R30.64] ;  /* 0x000000061e3c5981 */ /* 0x000362000c2e1900 */
[----:B0-----:R-:W-:-:S02]  /*05f0*/  IADD3 R17, R2, R14, RZ ;  /* 0x0000000e02117210 */ /* 0x001fc40007ffe0ff */
[--C-:B------:R-:W-:Y:S01]  /*0600*/  IMAD.WIDE R32, R33, 0x4, R38.reuse ;  /* 0x0000000421207825 */ /* 0x100fe200078e0226 */
[----:B------:R-:W5:Y:S01]  /*0610*/  @P6 LDG.E.EL R53, desc[UR6][R40.64] ;  /* 0x0000000628356981 */ /* 0x000f62000c2e1900 */
[----:B-1----:R-:W-:Y:S02]  /*0620*/  IADD3 R19, R3, 0x2d28, RZ ;  /* 0x00002d2803137810 */ /* 0x002fe40007ffe0ff */
[--C-:B------:R-:W-:Y:S01]  /*0630*/  IMAD.WIDE R34, R35, 0x4, R38.reuse ;  /* 0x0000000423227825 */ /* 0x100fe200078e0226 */
[----:B------:R-:W-:Y:S01]  /*0640*/  CS2R R72, SRZ ;  /* 0x0000000000487805 */ /* 0x000fe2000001ff00 */
[----:B------:R0:W5:Y:S01]  /*0650*/  @P5 LDG.E.EL R64, desc[UR6][R32.64] ;  /* 0x0000000620405981 */ /* 0x000162000c2e1900 */
[----:B------:R-:W-:Y:S01]  /*0660*/  IADD3 R31, R15, R0, RZ ;  /* 0x000000000f1f7210 */ /* 0x000fe20007ffe0ff */
[----:B------:R-:W-:Y:S01]  /*0670*/  IMAD.WIDE R16, R17, 0x4, R38 ;  /* 0x0000000411107825 */ /* 0x000fe200078e0226 */
[----:B------:R-:W-:Y:S01]  /*0680*/  IADD3 R8, R52, 0x1, RZ ;  /* 0x0000000134087810 */ /* 0x000fe20007ffe0ff */
[----:B------:R1:W5:Y:S01]  /*0690*/  @P6 LDG.E.EL R36, desc[UR6][R34.64] ;  /* 0x0000000622246981 */ /* 0x000362000c2e1900 */
[----:B------:R-:W-:-:S02]  /*06a0*/  CS2R R42, SRZ ;  /* 0x00000000002a7805 */ /* 0x000fc4000001ff00 */
[----:B0-----:R-:W-:Y:S01]  /*06b0*/  IADD3 R33, R3, 0x3630, RZ ;  /* 0x0000363003217810 */ /* 0x001fe20007ffe0ff */
[----:B------:R0:W5:Y:S01]  /*06c0*/  @P5 LDG.E.EL R73, desc[UR6][R16.64] ;  /* 0x0000000610495981 */ /* 0x000162000c2e1900 */
[----:B-1----:R-:W-:Y:S01]  /*06d0*/  IMAD.IADD R35, R19, 0x1, R0 ;  /* 0x0000000113237824 */ /* 0x002fe200078e0200 */
[----:B------:R-:W-:Y:S01]  /*06e0*/  ISETP.GE.U32.AND P0, PT, R8, 0x11, PT ;  /* 0x000000110800780c */ /* 0x000fe20003f06070 */
[----:B------:R-:W-:-:S04]  /*06f0*/  IMAD.WIDE R30, R31, 0x4, R38 ;  /* 0x000000041f1e7825 */ /* 0x000fc800078e0226 */
[----:B------:R-:W-:Y:S01]  /*0700*/  IMAD.WIDE R34, R35, 0x4, R38 ;  /* 0x0000000423227825 */ /* 0x000fe200078e0226 */
[----:B0-----:R-:W-:Y:S01]  /*0710*/  IADD3 R17, R3, 0x31ac, RZ ;  /* 0x000031ac03117810 */ /* 0x001fe20007ffe0ff */
[----:B------:R-:W5:Y:S02]  /*0720*/  @P6 LDG.E.EL R43, desc[UR6][R30.64] ;  /* 0x000000061e2b6981 */ /* 0x000f64000c2e1900 */
[----:B------:R-:W-:Y:S02]  /*0730*/  IMAD.IADD R81, R33, 0x1, R14 ;  /* 0x0000000121517824 */ /* 0x000fe400078e020e */
[----:B------:R-:W-:Y:S01]  /*0740*/  VIADD R8, R3, 0x3ab4 ;  /* 0x00003ab403087836 */ /* 0x000fe20000000000 */
[----:B------:R-:W-:Y:S01]  /*0750*/  IADD3 R49, R19, R14, RZ ;  /* 0x0000000e13317210 */ /* 0x000fe20007ffe0ff */
[--C-:B------:R-:W-:Y:S01]  /*0760*/  IMAD.WIDE R80, R81, 0x4, R38.reuse ;  /* 0x0000000451507825 */ /* 0x100fe200078e0226 */
[----:B------:R-:W-:Y:S01]  /*0770*/  IADD3 R41, R17, R14, RZ ;  /* 0x0000000e11297210 */ /* 0x000fe20007ffe0ff */
[----:B------:R0:W5:Y:S01]  /*0780*/  @P6 LDG.E.EL R42, desc[UR6][R34.64] ;  /* 0x00000006222a6981 */ /* 0x000162000c2e1900 */
[----:B------:R-:W-:Y:S01]  /*0790*/  HFMA2.MMA R32, -RZ, RZ, 0, 0 ;  /* 0x00000000ff207435 */ /* 0x000fe200000001ff */
[----:B------:R-:W-:Y:S01]  /*07a0*/  IADD3 R79, R8, R14, RZ ;  /* 0x0000000e084f7210 */ /* 0x000fe20007ffe0ff */
[----:B------:R-:W-:Y:S01]  /*07b0*/  IMAD.MOV.U32 R66, RZ, RZ, RZ ;  /* 0x000000ffff427224 */ /* 0x000fe200078e00ff */
[----:B------:R1:W5:Y:S01]  /*07c0*/  @P5 LDG.E.EL R62, desc[UR6][R80.64] ;  /* 0x00000006503e5981 */ /* 0x000362000c2e1900 */
[----:B------:R-:W-:Y:S01]  /*07d0*/  IMAD.WIDE R48, R49, 0x4, R38 ;  /* 0x0000000431307825 */ /* 0x000fe200078e0226 */
[----:B------:R-:W-:-:S02]  /*07e0*/  CS2R R68, SRZ ;  /* 0x0000000000447805 */ /* 0x000fc4000001ff00 */
[----:B0-----:R-:W-:Y:S01]  /*07f0*/  IADD3 R35, R17, R0, RZ ;  /* 0x0000000011237210 */ /* 0x001fe20007ffe0ff */
[--C-:B------:R-:W-:Y:S01]  /*0800*/  IMAD.WIDE R40, R41, 0x4, R38.reuse ;  /* 0x0000000429287825 */ /* 0x100fe200078e0226 */
[----:B------:R-:W-:Y:S01]  /*0810*/  IADD3 R31, R3, 0x43bc, RZ ;  /* 0x000043bc031f7810 */ /* 0x000fe20007ffe0ff */
[----:B------:R0:W5:Y:S01]  /*0820*/  @P5 LDG.E.EL R66, desc[UR6][R48.64] ;  /* 0x0000000630425981 */ /* 0x000162000c2e1900 */
[----:B-1----:R-:W-:Y:S01]  /*0830*/  IADD3 R81, R33, R0, RZ ;  /* 0x0000000021517210 */ /* 0x002fe20007ffe0ff */
[--C-:B------:R-:W-:Y:S01]  /*0840*/  IMAD.WIDE R78, R79, 0x4, R38.reuse ;  /* 0x000000044f4e7825 */ /* 0x100fe200078e0226 */
[----:B------:R-:W-:Y:S02]  /*0850*/  IADD3 R11, R3, 0x3f38, RZ ;  /* 0x00003f38030b7810 */ /* 0x000fe40007ffe0ff */
[----:B------:R-:W-:Y:S01]  /*0860*/  CS2R R70, SRZ ;  /* 0x0000000000467805 */ /* 0x000fe2000001ff00 */
[----:B------:R1:W5:Y:S01]  /*0870*/  @P5 LDG.E.EL R59, desc[UR6][R40.64] ;  /* 0x00000006283b5981 */ /* 0x000362000c2e1900 */
[----:B------:R-:W-:-:S03]  /*0880*/  IMAD.WIDE R34, R35, 0x4, R38 ;  /* 0x0000000423227825 */ /* 0x000fc600078e0226 */
[----:B------:R1:W5:Y:S01]  /*0890*/  @P5 LDG.E.EL R32, desc[UR6][R78.64] ;  /* 0x000000064e205981 */ /* 0x000362000c2e1900 */
[----:B------:R-:W-:Y:S01]  /*08a0*/  IMAD.WIDE R80, R81, 0x4, R38 ;  /* 0x0000000451507825 */ /* 0x000fe200078e0226 */
[----:B0-----:R-:W-:Y:S02]  /*08b0*/  IADD3 R49, R11, R14, RZ ;  /* 0x0000000e0b317210 */ /* 0x001fe40007ffe0ff */
[----:B------:R-:W5:Y:S01]  /*08c0*/  @P6 LDG.E.EL R68, desc[UR6][R34.64] ;  /* 0x0000000622446981 */ /* 0x000f62000c2e1900 */
[----:B-1----:R-:W-:Y:S01]  /*08d0*/  IMAD.IADD R41, R31, 0x1, R14 ;  /* 0x000000011f297824 */ /* 0x002fe200078e020e */
[----:B------:R-:W-:Y:S02]  /*08e0*/  MOV R30, RZ ;  /* 0x000000ff001e7202 */ /* 0x000fe40000000f00 */
[----:B------:R-:W5:Y:S01]  /*08f0*/  @P6 LDG.E.EL R70, desc[UR6][R80.64] ;  /* 0x0000000650466981 */ /* 0x000f62000c2e1900 */
[----:B------:R-:W-:Y:S01]  /*0900*/  IADD3 R79, R8, R0, RZ ;  /* 0x00000000084f7210 */ /* 0x000fe20007ffe0ff */
[----:B------:R-:W-:-:S04]  /*0910*/  IMAD.WIDE R40, R41, 0x4, R38 ;  /* 0x0000000429287825 */ /* 0x000fc800078e0226 */
[----:B------:R-:W-:Y:S01]  /*0920*/  IMAD.MOV.U32 R74, RZ, RZ, RZ ;  /* 0x000000ffff4a7224 */ /* 0x000fe200078e00ff */
[----:B------:R0:W5:Y:S01]  /*0930*/  @P5 LDG.E.EL R30, desc[UR6][R40.64] ;  /* 0x00000006281e5981 */ /* 0x000162000c2e1900 */
[----:B------:R-:W-:Y:S01]  /*0940*/  IMAD.WIDE R48, R49, 0x4, R38 ;  /* 0x0000000431307825 */ /* 0x000fe200078e0226 */
[----:B------:R-:W-:-:S03]  /*0950*/  HFMA2.MMA R20, -RZ, RZ, 0, 0 ;  /* 0x00000000ff147435 */ /* 0x000fc600000001ff */
[----:B------:R-:W-:Y:S01]  /*0960*/  IMAD.WIDE R78, R79, 0x4, R38 ;  /* 0x000000044f4e7825 */ /* 0x000fe200078e0226 */
[----:B------:R1:W5:Y:S03]  /*0970*/  @P5 LDG.E.EL R74, desc[UR6][R48.64] ;  /* 0x00000006304a5981 */ /* 0x000366000c2e1900 */
[----:B0-----:R-:W-:Y:S01]  /*0980*/  IMAD.IADD R41, R11, 0x1, R0 ;  /* 0x000000010b297824 */ /* 0x001fe200078e0200 */
[----:B------:R-:W5:Y:S03]  /*0990*/  @P6 LDG.E.EL R72, desc[UR6][R78.64] ;  /* 0x000000064e486981 */ /* 0x000f66000c2e1900 */
[----:B------:R-:W-:Y:S01]  /*09a0*/  IMAD.WIDE R40, R41, 0x4, R38 ;  /* 0x0000000429287825 */ /* 0x000fe200078e0226 */
[----:B-1----:R-:W-:-:S03]  /*09b0*/  IADD3 R49, R31, R0, RZ ;  /* 0x000000001f317210 */ /* 0x002fc60007ffe0ff */
[----:B------:R-:W-:Y:S01]  /*09c0*/  VIADD R76, R12, 0xfffffff0 ;  /* 0xfffffff00c4c7836 */ /* 0x000fe20000000000 */
[----:B------:R-:W5:Y:S01]  /*09d0*/  @P6 LDG.E.EL R20, desc[UR6][R40.64] ;  /* 0x0000000628146981 */ /* 0x000f62000c2e1900 */
[----:B------:R-:W-:Y:S01]  /*09e0*/  IMAD.WIDE R48, R49, 0x4, R38 ;  /* 0x0000000431307825 */ /* 0x000fe200078e0226 */
[----:B------:R-:W-:-:S04]  /*09f0*/  ISETP.LT.U32.AND P3, PT, R0, 0x110, !P0 ;  /* 0x000001100000780c */ /* 0x000fc80004761070 */
[----:B------:R-:W5:Y:S01]  /*0a00*/  @P6 LDG.E.EL R71, desc[UR6][R48.64] ;  /* 0x0000000630476981 */ /* 0x000f62000c2e1900 */
[----:B------:R-:W-:Y:S01]  /*0a10*/  IMAD R35, R13, 0x121, R76 ;  /* 0x000001210d237824 */ /* 0x000fe200078e024c */
[----:B------:R-:W-:-:S03]  /*0a20*/  IADD3 R3, R29, R76, RZ ;  /* 0x0000004c1d037210 */ /* 0x000fc60007ffe0ff */
[----:B------:R-:W-:-:S04]  /*0a30*/  IMAD.WIDE R34, R35, 0x4, R38 ;  /* 0x0000000423227825 */ /* 0x000fc800078e0226 */
[----:B------:R-:W-:Y:S01]  /*0a40*/  IMAD.MOV.U32 R26, RZ, RZ, RZ ;  /* 0x000000ffff1a7224 */ /* 0x000fe200078e00ff */
[----:B------:R0:W5:Y:S02]  /*0a50*/  @P3 LDG.E.EL R61, desc[UR6][R34.64] ;  /* 0x00000006223d3981 */ /* 0x000164000c2e1900 */
[----:B0-----:R-:W-:-:S05]  /*0a60*/  IMAD.WIDE R34, R3, 0x4, R38 ;  /* 0x0000000403227825 */ /* 0x001fca00078e0226 */
[----:B------:R0:W5:Y:S01]  /*0a70*/  @P3 LDG.E.EL R26, desc[UR6][R34.64] ;  /* 0x00000006221a3981 */ /* 0x000162000c2e1900 */
[----:B------:R-:W-:Y:S02]  /*0a80*/  IADD3 R65, R27, R76, RZ ;  /* 0x0000004c1b417210 */ /* 0x000fe40007ffe0ff */
[----:B------:R-:W-:Y:S01]  /*0a90*/  MOV R14, RZ ;  /* 0x000000ff000e7202 */ /* 0x000fe20000000f00 */
[----:B------:R-:W-:Y:S02]  /*0aa0*/  IMAD.IADD R67, R5, 0x1, R76 ;  /* 0x0000000105437824 */ /* 0x000fe400078e024c */
[----:B------:R-:W-:Y:S01]  /*0ab0*/  IMAD.WIDE R40, R65, 0x4, R38 ;  /* 0x0000000441287825 */ /* 0x000fe200078e0226 */
[----:B------:R-:W-:Y:S01]  /*0ac0*/  IADD3 R3, R21, R76, RZ ;  /* 0x0000004c15037210 */ /* 0x000fe20007ffe0ff */
[----:B------:R-:W-:Y:S02]  /*0ad0*/  HFMA2.MMA R0, -RZ, RZ, 0, 0 ;  /* 0x00000000ff007435 */ /* 0x000fe400000001ff */
[----:B------:R-:W-:Y:S01]  /*0ae0*/  IMAD.IADD R65, R10, 0x1, R76 ;  /* 0x000000010a417824 */ /* 0x000fe200078e024c */
[----:B------:R1:W5:Y:S01]  /*0af0*/  @P3 LDG.E.EL R14, desc[UR6][R40.64] ;  /* 0x00000006280e3981 */ /* 0x000362000c2e1900 */
[----:B------:R-:W-:Y:S01]  /*0b00*/  IMAD.WIDE R48, R67, 0x4, R38 ;  /* 0x0000000443307825 */ /* 0x000fe200078e0226 */
[----:B------:R-:W-:-:S03]  /*0b10*/  IADD3 R75, R25, R76, RZ ;  /* 0x0000004c194b7210 */ /* 0x000fc60007ffe0ff */
[--C-:B0-----:R-:W-:Y:S01]  /*0b20*/  IMAD.WIDE R34, R3, 0x4, R38.reuse ;  /* 0x0000000403227825 */ /* 0x101fe200078e0226 */
[----:B------:R-:W-:Y:S01]  /*0b30*/  MOV R67, RZ ;  /* 0x000000ff00437202 */ /* 0x000fe20000000f00 */
[----:B------:R0:W5:Y:S02]  /*0b40*/  @P3 LDG.E.EL R69, desc[UR6][R48.64] ;  /* 0x0000000630453981 */ /* 0x000164000c2e1900 */
[--C-:B-1----:R-:W-:Y:S01]  /*0b50*/  IMAD.WIDE R40, R65, 0x4, R38.reuse ;  /* 0x0000000441287825 */ /* 0x102fe200078e0226 */
[----:B------:R-:W-:Y:S01]  /*0b60*/  IADD3 R65, R23, R76, RZ ;  /* 0x0000004c17417210 */ /* 0x000fe20007ffe0ff */
[----:B------:R1:W5:Y:S02]  /*0b70*/  @P3 LDG.E.EL R0, desc[UR6][R34.64] ;  /* 0x0000000622003981 */ /* 0x000364000c2e1900 */
[----:B------:R-:W-:Y:S02]  /*0b80*/  IMAD.MOV.U32 R3, RZ, RZ, RZ ;  /* 0x000000ffff037224 */ /* 0x000fe400078e00ff */
[----:B------:R1:W5:Y:S01]  /*0b90*/  @P3 LDG.E.EL R67, desc[UR6][R40.64] ;  /* 0x0000000628433981 */ /* 0x000362000c2e1900 */
[----:B0-----:R-:W-:-:S04]  /*0ba0*/  IMAD.WIDE R48, R65, 0x4, R38 ;  /* 0x0000000441307825 */ /* 0x001fc800078e0226 */
[----:B------:R-:W-:Y:S02]  /*0bb0*/  IMAD.IADD R65, R2, 0x1, R76 ;  /* 0x0000000102417824 */ /* 0x000fe400078e024c */
[----:B-1----:R-:W-:Y:S01]  /*0bc0*/  IMAD.WIDE R34, R75, 0x4, R38 ;  /* 0x000000044b227825 */ /* 0x002fe200078e0226 */
[----:B------:R-:W-:-:S03]  /*0bd0*/  IADD3 R75, R15, R76, RZ ;  /* 0x0000004c0f4b7210 */ /* 0x000fc60007ffe0ff */
[--C-:B------:R-:W-:Y:S01]  /*0be0*/  IMAD.WIDE R40, R65, 0x4, R38.reuse ;  /* 0x0000000441287825 */ /* 0x100fe200078e0226 */
[----:B------:R0:W5:Y:S01]  /*0bf0*/  @P3 LDG.E.EL R3, desc[UR6][R34.64] ;  /* 0x0000000622033981 */ /* 0x000162000c2e1900 */
[----:B------:R-:W-:Y:S01]  /*0c00*/  MOV R65, RZ ;  /* 0x000000ff00417202 */ /* 0x000fe20000000f00 */
[----:B------:R-:W-:Y:S02]  /*0c10*/  HFMA2.MMA R18, -RZ, RZ, 0, 0 ;  /* 0x00000000ff127435 */ /* 0x000fe400000001ff */
[----:B------:R-:W-:Y:S01]  /*0c20*/  HFMA2.MMA R16, -RZ, RZ, 0, 0 ;  /* 0x00000000ff107435 */ /* 0x000fe200000001ff */
[----:B------:R-:W5:Y:S01]  /*0c30*/  @P3 LDG.E.EL R50, desc[UR6][R40.64] ;  /* 0x0000000628323981 */ /* 0x000f62000c2e1900 */
[----:B0-----:R-:W-:-:S04]  /*0c40*/  IMAD.WIDE R34, R75, 0x4, R38 ;  /* 0x000000044b227825 */ /* 0x001fc800078e0226 */
[----:B------:R-:W-:Y:S01]  /*0c50*/  IMAD.IADD R75, R19, 0x1, R76 ;  /* 0x00000001134b7824 */ /* 0x000fe200078e024c */
[----:B------:R0:W5:Y:S04]  /*0c60*/  @P3 LDG.E.EL R65, desc[UR6][R34.64] ;  /* 0x0000000622413981 */ /* 0x000168000c2e1900 */
[----:B------:R-:W5:Y:S01]  /*0c70*/  @P3 LDG.E.EL R16, desc[UR6][R48.64] ;  /* 0x0000000630103981 */ /* 0x000f62000c2e1900 */
[----:B0-----:R-:W-:Y:S01]  /*0c80*/  IMAD.WIDE R34, R75, 0x4, R38 ;  /* 0x000000044b227825 */ /* 0x001fe200078e0226 */
[----:B------:R-:W-:-:S04]  /*0c90*/  IADD3 R75, R17, R76, RZ ;  /* 0x0000004c114b7210 */ /* 0x000fc80007ffe0ff */
[----:B------:R0:W5:Y:S01]  /*0ca0*/  @P3 LDG.E.EL R18, desc[UR6][R34.64] ;  /* 0x0000000622123981 */ /* 0x000162000c2e1900 */
[----:B------:R-:W-:-:S04]  /*0cb0*/  IMAD.WIDE R40, R75, 0x4, R38 ;  /* 0x000000044b287825 */ /* 0x000fc800078e0226 */
[----:B------:R-:W-:-:S04]  /*0cc0*/  IMAD.IADD R75, R33, 0x1, R76 ;  /* 0x00000001214b7824 */ /* 0x000fc800078e024c */
[--C-:B0-----:R-:W-:Y:S01]  /*0cd0*/  IMAD.WIDE R34, R75, 0x4, R38.reuse ;  /* 0x000000044b227825 */ /* 0x101fe200078e0226 */
[----:B------:R-:W-:Y:S02]  /*0ce0*/  IADD3 R75, R8, R76, RZ ;  /* 0x0000004c084b7210 */ /* 0x000fe40007ffe0ff */
[----:B------:R-:W-:Y:S02]  /*0cf0*/  CS2R R48, SRZ ;  /* 0x0000000000307805 */ /* 0x000fe4000001ff00 */
[----:B------:R0:W5:Y:S04]  /*0d00*/  @P3 LDG.E.EL R44, desc[UR6][R34.64] ;  /* 0x00000006222c3981 */ /* 0x000168000c2e1900 */
[----:B------:R1:W5:Y:S01]  /*0d10*/  @P3 LDG.E.EL R49, desc[UR6][R40.64] ;  /* 0x0000000628313981 */ /* 0x000362000c2e1900 */
[----:B0-----:R-:W-:Y:S01]  /*0d20*/  IMAD.WIDE R34, R75, 0x4, R38 ;  /* 0x000000044b227825 */ /* 0x001fe200078e0226 */
[----:B------:R-:W-:-:S02]  /*0d30*/  IADD3 R75, R31, R76, RZ ;  /* 0x0000004c1f4b7210 */ /* 0x000fc40007ffe0ff */
[----:B--2---:R-:W-:Y:S02]  /*0d40*/  SEL R51, R51, RZ, P5 ;  /* 0x000000ff33337207 */ /* 0x004fe40002800000 */
[----:B------:R0:W2:Y:S01]  /*0d50*/  @P3 LDG.E.EL R48, desc[UR6][R34.64] ;  /* 0x0000000622303981 */ /* 0x0000a2000c2e1900 */
[----:B----4-:R-:W-:Y:S02]  /*0d60*/  SEL R78, R47, RZ, P6 ;  /* 0x000000ff2f4e7207 */ /* 0x010fe40003000000 */
[----:B-1----:R-:W-:Y:S02]  /*0d70*/  IADD3 R41, R11, R76, RZ ;  /* 0x0000004c0b297210 */ /* 0x002fe40007ffe0ff */
[----:B------:R-:W-:Y:S01]  /*0d80*/  SEL R24, R24, RZ, P5 ;  /* 0x000000ff18187207 */ /* 0x000fe20002800000 */
[----:B0-----:R-:W-:-:S04]  /*0d90*/  IMAD.WIDE R34, R75, 0x4, R38 ;  /* 0x000000044b227825 */ /* 0x001fc800078e0226 */
[----:B------:R-:W-:Y:S01]  /*0da0*/  FADD R77, R51, R78 ;  /* 0x0000004e334d7221 */ /* 0x000fe20000000000 */
[----:B---3--:R-:W-:Y:S02]  /*0db0*/  SEL R75, R63, RZ, P5 ;  /* 0x000000ff3f4b7207 */ /* 0x008fe40002800000 */
[----:B------:R-:W-:Y:S02]  /*0dc0*/  SEL R63, R46, RZ, P6 ;  /* 0x000000ff2e3f7207 */ /* 0x000fe40003000000 */
[----:B------:R-:W-:Y:S01]  /*0dd0*/  MOV R51, RZ ;  /* 0x000000ff00337202 */ /* 0x000fe20000000f00 */
[----:B------:R-:W-:Y:S01]  /*0de0*/  IMAD.MOV.U32 R47, RZ, RZ, RZ ;  /* 0x000000ffff2f7224 */ /* 0x000fe200078e00ff */
[----:B------:R-:W-:Y:S02]  /*0df0*/  SEL R22, R22, RZ, P5 ;  /* 0x000000ff16167207 */ /* 0x000fe40002800000 */
[----:B------:R-:W-:Y:S01]  /*0e00*/  SEL R46, R45, RZ, P6 ;  /* 0x000000ff2d2e7207 */ /* 0x000fe20003000000 */
[----:B------:R-:W-:Y:S01]  /*0e10*/  VIADD R45, R12, 0x10 ;  /* 0x000000100c2d7836 */ /* 0x000fe20000000000 */
[----:B------:R5:W3:Y:S01]  /*0e20*/  @P3 LDG.E.EL R51, desc[UR6][R34.64] ;  /* 0x0000000622333981 */ /* 0x000ae2000c2e1900 */
[----:B------:R-:W-:Y:S01]  /*0e30*/  SEL R79, R28, RZ, P6 ;  /* 0x000000ff1c4f7207 */ /* 0x000fe20003000000 */
[----:B------:R-:W-:-:S04]  /*0e40*/  IMAD.WIDE R40, R41, 0x4, R38 ;  /* 0x0000000429287825 */ /* 0x000fc800078e0226 */
[----:B------:R-:W-:Y:S01]  /*0e50*/  FADD R28, R24, R63 ;  /* 0x0000003f181c7221 */ /* 0x000fe20000000000 */
[----:B------:R-:W-:Y:S02]  /*0e60*/  IADD3 R24, R12, -0x1, RZ ;  /* 0xffffffff0c187810 */ /* 0x000fe40007ffe0ff */
[----:B------:R-:W-:Y:S01]  /*0e70*/  ISETP.LT.U32.AND P4, PT, R45, 0x131, P2 ;  /* 0x000001312d00780c */ /* 0x000fe20001781070 */
[----:B------:R-:W-:Y:S01]  /*0e80*/  FADD R63, R22, R79 ;  /* 0x0000004f163f7221 */ /* 0x000fe20000000000 */
[----:B------:R-:W-:Y:S01]  /*0e90*/  FADD R22, R75, R46 ;  /* 0x0000002e4b167221 */ /* 0x000fe20000000000 */
[----:B------:R0:W4:Y:S01]  /*0ea0*/  @P3 LDG.E.EL R47, desc[UR6][R40.64] ;  /* 0x00000006282f3981 */ /* 0x000122000c2e1900 */
[----:B------:R-:W-:Y:S01]  /*0eb0*/  SEL R56, R56, RZ, P5 ;  /* 0x000000ff38387207 */ /* 0x000fe20002800000 */
[----:B------:R-:W-:Y:S01]  /*0ec0*/  HFMA2.MMA R46, -RZ, RZ, 0, 0 ;  /* 0x00000000ff2e7435 */ /* 0x000fe200000001ff */
[----:B-----5:R-:W-:Y:S01]  /*0ed0*/  SEL R35, R58, RZ, P6 ;  /* 0x000000ff3a237207 */ /* 0x020fe20003000000 */
[----:B0-----:R-:W-:-:S04]  /*0ee0*/  IMAD R41, R13, 0x121, R24 ;  /* 0x000001210d297824 */ /* 0x001fc800078e0218 */
[----:B------:R-:W-:Y:S01]  /*0ef0*/  FADD R56, R56, R35 ;  /* 0x0000002338387221 */ /* 0x000fe20000000000 */
[----:B------:R-:W-:Y:S02]  /*0f00*/  IMAD.IADD R35, R29, 0x1, R24 ;  /* 0x000000011d237824 */ /* 0x000fe400078e0218 */
[--C-:B------:R-:W-:Y:S01]  /*0f10*/  IMAD.WIDE R40, R41, 0x4, R38.reuse ;  /* 0x0000000429287825 */ /* 0x100fe200078e0226 */
[----:B------:R-:W-:Y:S02]  /*0f20*/  MOV R58, RZ ;  /* 0x000000ff003a7202 */ /* 0x000fe40000000f00 */
[----:B------:R-:W-:Y:S01]  /*0f30*/  SEL R76, R37, RZ, P6 ;  /* 0x000000ff254c7207 */ /* 0x000fe20003000000 */
[----:B------:R-:W-:Y:S01]  /*0f40*/  IMAD.WIDE R34, R35, 0x4, R38 ;  /* 0x0000000423227825 */ /* 0x000fe200078e0226 */
[----:B------:R0:W5:Y:S01]  /*0f50*/  @P4 LDG.E.EL R46, desc[UR6][R40.64] ;  /* 0x00000006282e4981 */ /* 0x000162000c2e1900 */
[----:B------:R-:W-:Y:S01]  /*0f60*/  HFMA2.MMA R37, -RZ, RZ, 0, 0 ;  /* 0x00000000ff257435 */ /* 0x000fe200000001ff */
[----:B------:R-:W-:-:S02]  /*0f70*/  SEL R57, R57, RZ, P6 ;  /* 0x000000ff39397207 */ /* 0x000fc40003000000 */
[----:B------:R1:W5:Y:S01]  /*0f80*/  @P4 LDG.E.EL R58, desc[UR6][R34.64] ;  /* 0x00000006223a4981 */ /* 0x000362000c2e1900 */
[----:B0-----:R-:W-:Y:S02]  /*0f90*/  IADD3 R41, R27, R24, RZ ;  /* 0x000000181b297210 */ /* 0x001fe40007ffe0ff */
[----:B------:R-:W-:Y:S01]  /*0fa0*/  SEL R54, R54, RZ, P5 ;  /* 0x000000ff36367207 */ /* 0x000fe20002800000 */
[----:B-1----:R-:W-:Y:S02]  /*0fb0*/  IMAD.IADD R35, R5, 0x1, R24 ;  /* 0x0000000105237824 */ /* 0x002fe400078e0218 */
[----:B------:R-:W-:Y:S01]  /*0fc0*/  IMAD.WIDE R40, R41, 0x4, R38 ;  /* 0x0000000429287825 */ /* 0x000fe200078e0226 */
[----:B------:R-:W-:-:S03]  /*0fd0*/  SEL R60, R60, RZ, P5 ;  /* 0x000000ff3c3c7207 */ /* 0x000fc60002800000 */
[----:B------:R-:W-:Y:S01]  /*0fe0*/  FADD R57, R54, R57 ;  /* 0x0000003936397221 */ /* 0x000fe20000000000 */
[----:B------:R-:W-:Y:S02]  /*0ff0*/  MOV R54, RZ ;  /* 0x000000ff00367202 */ /* 0x000fe40000000f00 */
[----:B------:R-:W-:Y:S01]  /*1000*/  SEL R53, R53, RZ, P6 ;  /* 0x000000ff35357207 */ /* 0x000fe20003000000 */
[----:B------:R-:W-:Y:S01]  /*1010*/  IMAD.WIDE R34, R35, 0x4, R38 ;  /* 0x0000000423227825 */ /* 0x000fe200078e0226 */
[----:B------:R0:W5:Y:S03]  /*1020*/  @P4 LDG.E.EL R37, desc[UR6][R40.64] ;  /* 0x0000000628254981 */ /* 0x000166000c2e1900 */
[----:B------:R-:W-:Y:S01]  /*1030*/  FADD R60, R60, R53 ;  /* 0x000000353c3c7221 */ /* 0x000fe20000000000 */
[----:B------:R-:W-:Y:S01]  /*1040*/  HFMA2.MMA R53, -RZ, RZ, 0, 0 ;  /* 0x00000000ff357435 */ /* 0x000fe200000001ff */
[----:B------:R1:W5:Y:S01]  /*1050*/  @P4 LDG.E.EL R54, desc[UR6][R34.64] ;  /* 0x0000000622364981 */ /* 0x000362000c2e1900 */
[----:B------:R-:W-:-:S02]  /*1060*/  SEL R36, R36, RZ, P6 ;  /* 0x000000ff24247207 */ /* 0x000fc40003000000 */
[----:B0-----:R-:W-:Y:S02]  /*1070*/  IADD3 R41, R21, R24, RZ ;  /* 0x0000001815297210 */ /* 0x001fe40007ffe0ff */
[----:B------:R-:W-:Y:S01]  /*1080*/  SEL R73, R73, RZ, P5 ;  /* 0x000000ff49497207 */ /* 0x000fe20002800000 */
[----:B-1----:R-:W-:Y:S01]  /*1090*/  IMAD.IADD R35, R10, 0x1, R24 ;  /* 0x000000010a237824 */ /* 0x002fe200078e0218 */
[----:B------:R-:W-:Y:S01]  /*10a0*/  SEL R64, R64, RZ, P5 ;  /* 0x000000ff40407207 */ /* 0x000fe20002800000 */
[----:B------:R-:W-:-:S04]  /*10b0*/  IMAD.WIDE R40, R41, 0x4, R38 ;  /* 0x0000000429287825 */ /* 0x000fc800078e0226 */
[----:B------:R-:W-:Y:S01]  /*10c0*/  FADD R73, R73, R36 ;  /* 0x0000002449497221 */ /* 0x000fe20000000000 */
[----:B------:R-:W-:Y:S01]  /*10d0*/  MOV R36, RZ ;  /* 0x000000ff00247202 */ /* 0x000fe20000000f00 */
[----:B------:R-:W-:Y:S01]  /*10e0*/  IMAD.WIDE R34, R35, 0x4, R38 ;  /* 0x0000000423227825 */ /* 0x000fe200078e0226 */
[----:B------:R0:W5:Y:S01]  /*10f0*/  @P4 LDG.E.EL R53, desc[UR6][R40.64] ;  /* 0x0000000628354981 */ /* 0x000162000c2e1900 */
[----:B------:R-:W-:-:S03]  /*1100*/  SEL R43, R43, RZ, P6 ;  /* 0x000000ff2b2b7207 */ /* 0x000fc60003000000 */
[----:B------:R1:W5:Y:S02]  /*1110*/  @P4 LDG.E.EL R36, desc[UR6][R34.64] ;  /* 0x0000000622244981 */ /* 0x000364000c2e1900 */
[----:B------:R-:W-:Y:S01]  /*1120*/  FADD R64, R64, R43 ;  /* 0x0000002b40407221 */ /* 0x000fe20000000000 */
[----:B------:R-:W-:Y:S01]  /*1130*/  HFMA2.MMA R43, -RZ, RZ, 0, 0 ;  /* 0x00000000ff2b7435 */ /* 0x000fe200000001ff */
[----:B0-----:R-:W-:Y:S02]  /*1140*/  IADD3 R41, R25, R24, RZ ;  /* 0x0000001819297210 */ /* 0x001fe40007ffe0ff */
[----:B------:R-:W-:Y:S01]  /*1150*/  SEL R75, R42, RZ, P6 ;  /* 0x000000ff2a4b7207 */ /* 0x000fe20003000000 */
[----:B-1----:R-:W-:Y:S01]  /*1160*/  IMAD.IADD R35, R23, 0x1, R24 ;  /* 0x0000000117237824 */ /* 0x002fe200078e0218 */
[----:B------:R-:W-:Y:S01]  /*1170*/  MOV R42, RZ ;  /* 0x000000ff002a7202 */ /* 0x000fe20000000f00 */
[----:B------:R-:W-:Y:S01]  /*1180*/  IMAD.WIDE R40, R41, 0x4, R38 ;  /* 0x0000000429287825 */ /* 0x000fe200078e0226 */
[----:B------:R-:W-:-:S03]  /*1190*/  SEL R62, R62, RZ, P5 ;  /* 0x000000ff3e3e7207 */ /* 0x000fc60002800000 */
[----:B------:R-:W-:Y:S01]  /*11a0*/  IMAD.WIDE R34, R35, 0x4, R38 ;  /* 0x0000000423227825 */ /* 0x000fe200078e0226 */
[----:B------:R0:W5:Y:S01]  /*11b0*/  @P4 LDG.E.EL R43, desc[UR6][R40.64] ;  /* 0x00000006282b4981 */ /* 0x000162000c2e1900 */
[----:B------:R-:W-:-:S03]  /*11c0*/  SEL R66, R66, RZ, P5 ;  /* 0x000000ff42427207 */ /* 0x000fc60002800000 */
[----:B------:R1:W5:Y:S01]  /*11d0*/  @P4 LDG.E.EL R42, desc[UR6][R34.64] ;  /* 0x00000006222a4981 */ /* 0x000362000c2e1900 */
[----:B------:R-:W-:Y:S01]  /*11e0*/  SEL R59, R59, RZ, P5 ;  /* 0x000000ff3b3b7207 */ /* 0x000fe20002800000 */
[----:B------:R-:W-:Y:S01]  /*11f0*/  FADD R66, R66, R75 ;  /* 0x0000004b42427221 */ /* 0x000fe20000000000 */
[----:B0-----:R-:W-:Y:S02]  /*1200*/  IADD3 R41, R2, R24, RZ ;  /* 0x0000001802297210 */ /* 0x001fe40007ffe0ff */
[----:B------:R-:W-:Y:S01]  /*1210*/  SEL R68, R68, RZ, P6 ;  /* 0x000000ff44447207 */ /* 0x000fe20003000000 */
[----:B-1----:R-:W-:Y:S01]  /*1220*/  IMAD.IADD R35, R15, 0x1, R24 ;  /* 0x000000010f237824 */ /* 0x002fe200078e0218 */
[----:B------:R-:W-:-:S03]  /*1230*/  SEL R75, R70, RZ, P6 ;  /* 0x000000ff464b7207 */ /* 0x000fc60003000000 */
[----:B------:R-:W-:Y:S01]  /*1240*/  FADD R68, R59, R68 ;  /* 0x000000443b447221 */ /* 0x000fe20000000000 */
[----:B------:R-:W-:Y:S01]  /*1250*/  HFMA2.MMA R59, -RZ, RZ, 0, 0 ;  /* 0x00000000ff3b7435 */ /* 0x000fe200000001ff */
[----:B------:R-:W-:-:S04]  /*1260*/  IMAD.WIDE R40, R41, 0x4, R38 ;  /* 0x0000000429287825 */ /* 0x000fc800078e0226 */
[----:B------:R-:W-:Y:S01]  /*1270*/  FADD R70, R62, R75 ;  /* 0x0000004b3e467221 */ /* 0x000fe20000000000 */
[----:B------:R-:W-:Y:S01]  /*1280*/  MOV R62, RZ ;  /* 0x000000ff003e7202 */ /* 0x000fe20000000f00 */
[----:B------:R-:W-:Y:S01]  /*1290*/  IMAD.WIDE R34, R35, 0x4, R38 ;  /* 0x0000000423227825 */ /* 0x000fe200078e0226 */
[----:B------:R-:W-:Y:S02]  /*12a0*/  SEL R32, R32, RZ, P5 ;  /* 0x000000ff20207207 */ /* 0x000fe40002800000 */
[----:B------:R0:W5:Y:S04]  /*12b0*/  @P4 LDG.E.EL R59, desc[UR6][R40.64] ;  /* 0x00000006283b4981 */ /* 0x000168000c2e1900 */
[----:B------:R1:W5:Y:S01]  /*12c0*/  @P4 LDG.E.EL R62, desc[UR6][R34.64] ;  /* 0x00000006223e4981 */ /* 0x000362000c2e1900 */
[----:B------:R-:W-:-:S02]  /*12d0*/  SEL R75, R72, RZ, P6 ;  /* 0x000000ff484b7207 */ /* 0x000fc40003000000 */
[----:B0-----:R-:W-:-:S03]  /*12e0*/  IADD3 R41, R19, R24, RZ ;  /* 0x0000001813297210 */ /* 0x001fc60007ffe0ff */
[----:B------:R-:W-:Y:S01]  /*12f0*/  FADD R72, R32, R75 ;  /* 0x0000004b20487221 */ /* 0x000fe20000000000 */
[----:B------:R-:W-:Y:S01]  /*1300*/  HFMA2.MMA R32, -RZ, RZ, 0, 0 ;  /* 0x00000000ff207435 */ /* 0x000fe200000001ff */
[----:B-1----:R-:W-:Y:S01]  /*1310*/  IMAD.IADD R35, R17, 0x1, R24 ;  /* 0x0000000111237824 */ /* 0x002fe200078e0218 */
[----:B------:R-:W-:Y:S02]  /*1320*/  SEL R75, R20, RZ, P6 ;  /* 0x000000ff144b7207 */ /* 0x000fe40003000000 */
[----:B------:R-:W-:Y:S01]  /*1330*/  MOV R20, RZ ;  /* 0x000000ff00147202 */ /* 0x000fe20000000f00 */
[--C-:B------:R-:W-:Y:S01]  /*1340*/  IMAD.WIDE R34, R35, 0x4, R38.reuse ;  /* 0x0000000423227825 */ /* 0x100fe200078e0226 */
[----:B------:R-:W-:Y:S02]  /*1350*/  SEL R74, R74, RZ, P5 ;  /* 0x000000ff4a4a7207 */ /* 0x000fe40002800000 */
[----:B------:R-:W-:Y:S01]  /*1360*/  SEL R30, R30, RZ, P5 ;  /* 0x000000ff1e1e7207 */ /* 0x000fe20002800000 */
[----:B------:R-:W-:Y:S01]  /*1370*/  IMAD.WIDE R40, R41, 0x4, R38 ;  /* 0x0000000429287825 */ /* 0x000fe200078e0226 */
[----:B------:R-:W-:-:S03]  /*1380*/  SEL R71, R71, RZ, P6 ;  /* 0x000000ff47477207 */ /* 0x000fc60003000000 */
[----:B------:R-:W-:Y:S01]  /*1390*/  FADD R74, R74, R75 ;  /* 0x0000004b4a4a7221 */ /* 0x000fe20000000000 */
[----:B------:R-:W5:Y:S01]  /*13a0*/  @P4 LDG.E.EL R20, desc[UR6][R34.64] ;  /* 0x0000000622144981 */ /* 0x000f62000c2e1900 */
[----:B------:R-:W-:-:S03]  /*13b0*/  FADD R75, R30, R71 ;  /* 0x000000471e4b7221 */ /* 0x000fc60000000000 */
[----:B------:R0:W5:Y:S01]  /*13c0*/  @P4 LDG.E.EL R32, desc[UR6][R40.64] ;  /* 0x0000000628204981 */ /* 0x000162000c2e1900 */
[----:B------:R-:W-:Y:S01]  /*13d0*/  HFMA2.MMA R30, -RZ, RZ, 0, 0 ;  /* 0x00000000ff1e7435 */ /* 0x000fe200000001ff */
[----:B------:R-:W-:Y:S01]  /*13e0*/  IMAD.IADD R71, R8, 0x1, R24 ;  /* 0x0000000108477824 */ /* 0x000fe200078e0218 */
[----:B0-----:R-:W-:-:S05]  /*13f0*/  IADD3 R41, R33, R24, RZ ;  /* 0x0000001821297210 */ /* 0x001fca0007ffe0ff */
[----:B------:R-:W-:-:S04]  /*1400*/  IMAD.WIDE R40, R41, 0x4, R38 ;  /* 0x0000000429287825 */ /* 0x000fc800078e0226 */
[----:B------:R-:W-:Y:S01]  /*1410*/  IMAD.WIDE R34, R71, 0x4, R38 ;  /* 0x0000000447227825 */ /* 0x000fe200078e0226 */
[----:B------:R0:W5:Y:S01]  /*1420*/  @P4 LDG.E.EL R30, desc[UR6][R40.64] ;  /* 0x00000006281e4981 */ /* 0x000162000c2e1900 */
[----:B------:R-:W-:-:S05]  /*1430*/  SEL R71, R26, RZ, P3 ;  /* 0x000000ff1a477207 */ /* 0x000fca0001800000 */
[----:B------:R-:W-:Y:S01]  /*1440*/  FADD R26, R28, R71 ;  /* 0x000000471c1a7221 */ /* 0x000fe20000000000 */
[----:B------:R-:W-:Y:S01]  /*1450*/  IADD3 R71, R11, R24, RZ ;  /* 0x000000180b477210 */ /* 0x000fe20007ffe0ff */
[----:B0-----:R-:W-:Y:S01]  /*1460*/  IMAD.IADD R41, R31, 0x1, R24 ;  /* 0x000000011f297824 */ /* 0x001fe200078e0218 */
[----:B------:R-:W-:-:S03]  /*1470*/  MOV R24, RZ ;  /* 0x000000ff00187202 */ /* 0x000fc60000000f00 */
[----:B------:R-:W-:-:S05]  /*1480*/  IMAD.WIDE R40, R41, 0x4, R38 ;  /* 0x0000000429287825 */ /* 0x000fca00078e0226 */
[----:B------:R-:W5:Y:S01]  /*1490*/  @P4 LDG.E.EL R24, desc[UR6][R40.64] ;  /* 0x0000000628184981 */ /* 0x000f62000c2e1900 */
[----:B------:R-:W-:Y:S01]  /*14a0*/  SEL R55, R55, RZ, P5 ;  /* 0x000000ff37377207 */ /* 0x000fe20002800000 */
[----:B------:R-:W-:-:S04]  /*14b0*/  HFMA2.MMA R28, -RZ, RZ, 0, 0 ;  /* 0x00000000ff1c7435 */ /* 0x000fc800000001ff */
[----:B------:R-:W-:Y:S01]  /*14c0*/  FADD R55, R55, R76 ;  /* 0x0000004c37377221 */ /* 0x000fe20000000000 */
[----:B------:R-:W-:Y:S02]  /*14d0*/  SEL R76, R61, RZ, P3 ;  /* 0x000000ff3d4c7207 */ /* 0x000fe40001800000 */
[----:B------:R-:W-:Y:S02]  /*14e0*/  MOV R61, RZ ;  /* 0x000000ff003d7202 */ /* 0x000fe40000000f00 */
[----:B------:R-:W-:-:S04]  /*14f0*/  SEL R14, R14, RZ, P3 ;  /* 0x000000ff0e0e7207 */ /* 0x000fc80001800000 */
[----:B------:R0:W5:Y:S01]  /*1500*/  @P4 LDG.E.EL R61, desc[UR6][R34.64] ;  /* 0x00000006223d4981 */ /* 0x000162000c2e1900 */
[----:B------:R-:W-:Y:S02]  /*1510*/  ISETP.GE.AND P6, PT, R12, 0x121, PT ;  /* 0x000001210c00780c */ /* 0x000fe40003fc6270 */
[----:B------:R-:W-:Y:S01]  /*1520*/  ISETP.LT.U32.AND P5, PT, R45, 0x131, P1 ;  /* 0x000001312d00780c */ /* 0x000fe20000fa1070 */
[----:B------:R-:W-:Y:S01]  /*1530*/  FADD R63, R63, R14 ;  /* 0x0000000e3f3f7221 */ /* 0x000fe20000000000 */
[----:B------:R-:W-:Y:S01]  /*1540*/  SEL R69, R69, RZ, P3 ;  /* 0x000000ff45457207 */ /* 0x000fe20001800000 */
[----:B0-----:R-:W-:Y:S01]  /*1550*/  IMAD.WIDE R34, R71, 0x4, R38 ;  /* 0x0000000447227825 */ /* 0x001fe200078e0226 */
[----:B------:R-:W-:-:S04]  /*1560*/  HFMA2.MMA R14, -RZ, RZ, 0, 0 ;  /* 0x00000000ff0e7435 */ /* 0x000fc800000001ff */
[----:B------:R0:W5:Y:S01]  /*1570*/  @P4 LDG.E.EL R28, desc[UR6][R34.64] ;  /* 0x00000006221c4981 */ /* 0x000162000c2e1900 */
[----:B------:R-:W-:Y:S01]  /*1580*/  FADD R22, R22, R69 ;  /* 0x0000004516167221 */ /* 0x000fe20000000000 */
[----:B------:R-:W-:Y:S01]  /*1590*/  IMAD.MOV.U32 R69, RZ, RZ, RZ ;  /* 0x000000ffff457224 */ /* 0x000fe200078e00ff */
[----:B------:R-:W-:Y:S02]  /*15a0*/  SEL R41, R0, RZ, P3 ;  /* 0x000000ff00297207 */ /* 0x000fe40001800000 */
[----:B0-----:R-:W-:-:S03]  /*15b0*/  IADD3 R35, R12, R5, RZ ;  /* 0x000000050c237210 */ /* 0x001fc60007ffe0ff */
[----:B------:R-:W-:Y:S01]  /*15c0*/  FADD R56, R56, R41 ;  /* 0x0000002938387221 */ /* 0x000fe20000000000 */
[----:B------:R-:W-:Y:S01]  /*15d0*/  SEL R0, R67, RZ, P3 ;  /* 0x000000ff43007207 */ /* 0x000fe20001800000 */
[----:B------:R-:W-:Y:S01]  /*15e0*/  IMAD.WIDE R34, R35, 0x4, R38 ;  /* 0x0000000423227825 */ /* 0x000fe200078e0226 */
[----:B------:R-:W-:Y:S01]  /*15f0*/  IADD3 R41, R12, R21, RZ ;  /* 0x000000150c297210 */ /* 0x000fe20007ffe0ff */
[----:B------:R-:W-:-:S03]  /*1600*/  HFMA2.MMA R71, -RZ, RZ, 0, 0 ;  /* 0x00000000ff477435 */ /* 0x000fc600000001ff */
[----:B------:R-:W5:Y:S01]  /*1610*/  @!P6 LDG.E.EL R14, desc[UR6][R34.64] ;  /* 0x00000006220ee981 */ /* 0x000f62000c2e1900 */
[----:B------:R-:W-:-:S03]  /*1620*/  FADD R55, R55, R0 ;  /* 0x0000000037377221 */ /* 0x000fc60000000000 */
[----:B------:R0:W5:Y:S01]  /*1630*/  @P5 LDG.E.EL R69, desc[UR6][R34.64] ;  /* 0x0000000622455981 */ /* 0x000162000c2e1900 */
[----:B------:R-:W-:Y:S01]  /*1640*/  MOV R0, RZ ;  /* 0x000000ff00007202 */ /* 0x000fe20000000f00 */
[----:B------:R-:W-:Y:S01]  /*1650*/  IMAD.WIDE R40, R41, 0x4, R38 ;  /* 0x0000000429287825 */ /* 0x000fe200078e0226 */
[----:B------:R-:W-:-:S04]  /*1660*/  SEL R50, R50, RZ, P3 ;  /* 0x000000ff32327207 */ /* 0x000fc80001800000 */
[----:B------:R-:W5:Y:S01]  /*1670*/  @!P6 LDG.E.EL R0, desc[UR6][R40.64] ;  /* 0x000000062800e981 */ /* 0x000f62000c2e1900 */
[----:B0-----:R-:W-:Y:S01]  /*1680*/  SEL R34, R3, RZ, P3 ;  /* 0x000000ff03227207 */ /* 0x001fe20001800000 */
[----:B------:R-:W-:Y:S01]  /*1690*/  IMAD.IADD R35, R12, 0x1, R10 ;  /* 0x000000010c237824 */ /* 0x000fe200078e020a */
[----:B------:R-:W-:Y:S01]  /*16a0*/  SEL R3, R16, RZ, P3 ;  /* 0x000000ff10037207 */ /* 0x000fe20001800000 */
[----:B------:R-:W-:Y:S01]  /*16b0*/  HFMA2.MMA R16, -RZ, RZ, 0, 0 ;  /* 0x00000000ff107435 */ /* 0x000fe200000001ff */
[----:B------:R0:W5:Y:S01]  /*16c0*/  @P5 LDG.E.EL R71, desc[UR6][R40.64] ;  /* 0x0000000628475981 */ /* 0x000162000c2e1900 */
[----:B------:R-:W-:Y:S02]  /*16d0*/  FADD R57, R57, R34 ;  /* 0x0000002239397221 */ /* 0x000fe40000000000 */
[----:B------:R-:W-:Y:S01]  /*16e0*/  FADD R60, R60, R3 ;  /* 0x000000033c3c7221 */ /* 0x000fe20000000000 */
[----:B------:R-:W-:Y:S01]  /*16f0*/  MOV R3, RZ ;  /* 0x000000ff00037202 */ /* 0x000fe20000000f00 */
[----:B------:R-:W-:-:S04]  /*1700*/  IMAD.WIDE R34, R35, 0x4, R38 ;  /* 0x0000000423227825 */ /* 0x000fc800078e0226 */
[----:B------:R-:W-:Y:S01]  /*1710*/  FADD R73, R73, R50 ;  /* 0x0000003249497221 */ /* 0x000fe20000000000 */
[----:B0-----:R-:W-:Y:S01]  /*1720*/  IADD3 R41, R12, R25, RZ ;  /* 0x000000190c297210 */ /* 0x001fe20007ffe0ff */
[----:B------:R-:W5:Y:S01]  /*1730*/  @!P6 LDG.E.EL R3, desc[UR6][R34.64] ;  /* 0x000000062203e981 */ /* 0x000f62000c2e1900 */
[----:B------:R-:W-:Y:S01]  /*1740*/  IMAD.MOV.U32 R50, RZ, RZ, RZ ;  /* 0x000000ffff327224 */ /* 0x000fe200078e00ff */
[----:B------:R-:W-:Y:S02]  /*1750*/  MOV R67, RZ ;  /* 0x000000ff00437202 */ /* 0x000fe40000000f00 */
[----:B------:R0:W5:Y:S01]  /*1760*/  @P5 LDG.E.EL R16, desc[UR6][R34.64] ;  /* 0x0000000622105981 */ /* 0x000162000c2e1900 */
[----:B------:R-:W-:Y:S01]  /*1770*/  SEL R49, R49, RZ, P3 ;  /* 0x000000ff31317207 */ /* 0x000fe20001800000 */
[----:B------:R-:W-:Y:S01]  /*1780*/  IMAD.WIDE R40, R41, 0x4, R38 ;  /* 0x0000000429287825 */ /* 0x000fe200078e0226 */
[----:B0-----:R-:W-:-:S03]  /*1790*/  SEL R35, R18, RZ, P3 ;  /* 0x000000ff12237207 */ /* 0x001fc60001800000 */
[----:B------:R-:W-:Y:S01]  /*17a0*/  FADD R68, R68, R49 ;  /* 0x0000003144447221 */ /* 0x000fe20000000000 */
[----:B------:R-:W5:Y:S01]  /*17b0*/  @!P6 LDG.E.EL R50, desc[UR6][R40.64] ;  /* 0x000000062832e981 */ /* 0x000f62000c2e1900 */
[----:B------:R-:W-:Y:S01]  /*17c0*/  HFMA2.MMA R49, -RZ, RZ, 0, 0 ;  /* 0x00000000ff317435 */ /* 0x000fe200000001ff */
[----:B------:R-:W-:Y:S02]  /*17d0*/  FADD R66, R66, R35 ;  /* 0x0000002342427221 */ /* 0x000fe40000000000 */
[----:B------:R0:W5:Y:S01]  /*17e0*/  @P5 LDG.E.EL R67, desc[UR6][R40.64] ;  /* 0x0000000628435981 */ /* 0x000162000c2e1900 */
[----:B------:R-:W-:Y:S01]  /*17f0*/  IADD3 R35, R12, R23, RZ ;  /* 0x000000170c237210 */ /* 0x000fe20007ffe0ff */
[----:B------:R-:W-:Y:S01]  /*1800*/  IMAD.MOV.U32 R18, RZ, RZ, RZ ;  /* 0x000000ffff127224 */ /* 0x000fe200078e00ff */
[----:B------:R-:W-:-:S03]  /*1810*/  SEL R65, R65, RZ, P3 ;  /* 0x000000ff41417207 */ /* 0x000fc60001800000 */
[----:B------:R-:W-:Y:S01]  /*1820*/  IMAD.WIDE R34, R35, 0x4, R38 ;  /* 0x0000000423227825 */ /* 0x000fe200078e0226 */
[----:B0-----:R-:W-:Y:S01]  /*1830*/  SEL R41, R44, RZ, P3 ;  /* 0x000000ff2c297207 */ /* 0x001fe20001800000 */
[----:B------:R-:W-:Y:S02]  /*1840*/  HFMA2.MMA R44, -RZ, RZ, 0, 0 ;  /* 0x00000000ff2c7435 */ /* 0x000fe400000001ff */
[----:B------:R-:W-:Y:S01]  /*1850*/  FADD R64, R64, R65 ;  /* 0x0000004140407221 */ /* 0x000fe20000000000 */
[----:B------:R-:W5:Y:S01]  /*1860*/  @!P6 LDG.E.EL R49, desc[UR6][R34.64] ;  /* 0x000000062231e981 */ /* 0x000f62000c2e1900 */
[----:B------:R-:W-:Y:S01]  /*1870*/  FADD R70, R70, R41 ;  /* 0x0000002946467221 */ /* 0x000fe20000000000 */
[----:B------:R-:W-:Y:S02]  /*1880*/  IADD3 R41, R12, R2, RZ ;  /* 0x000000020c297210 */ /* 0x000fe40007ffe0ff */
[----:B------:R3:W5:Y:S01]  /*1890*/  @P5 LDG.E.EL R18, desc[UR6][R34.64] ;  /* 0x0000000622125981 */ /* 0x000762000c2e1900 */
[----:B--2---:R-:W-:-:S02]  /*18a0*/  SEL R65, R48, RZ, P3 ;  /* 0x000000ff30417207 */ /* 0x004fc40001800000 */
[----:B----4-:R-:W-:Y:S01]  /*18b0*/  SEL R47, R47, RZ, P3 ;  /* 0x000000ff2f2f7207 */ /* 0x010fe20001800000 */
[----:B------:R-:W-:Y:S01]  /*18c0*/  IMAD.WIDE R40, R41, 0x4, R38 ;  /* 0x0000000429287825 */ /* 0x000fe200078e0226 */
[----:B------:R-:W-:Y:S02]  /*18d0*/  MOV R48, RZ ;  /* 0x000000ff00307202 */ /* 0x000fe40000000f00 */
[----:B---3--:R-:W-:Y:S01]  /*18e0*/  SEL R34, R51, RZ, P3 ;  /* 0x000000ff33227207 */ /* 0x008fe20001800000 */
[----:B------:R-:W-:Y:S01]  /*18f0*/  HFMA2.MMA R51, -RZ, RZ, 0, 0 ;  /* 0x00000000ff337435 */ /* 0x000fe200000001ff */
[----:B------:R-:W-:Y:S02]  /*1900*/  IMAD.IADD R35, R12, 0x1, R15 ;  /* 0x000000010c237824 */ /* 0x000fe400078e020f */
[----:B------:R-:W-:Y:S01]  /*1910*/  FADD R74, R74, R47 ;  /* 0x0000002f4a4a7221 */ /* 0x000fe20000000000 */
[----:B------:R-:W-:Y:S01]  /*1920*/  MOV R47, RZ ;  /* 0x000000ff002f7202 */ /* 0x000fe20000000f00 */
[----:B------:R-:W-:Y:S01]  /*1930*/  FADD R75, R75, R34 ;  /* 0x000000224b4b7221 */ /* 0x000fe20000000000 */
[----:B------:R-:W2:Y:S01]  /*1940*/  @!P6 LDG.E.EL R48, desc[UR6][R40.64] ;  /* 0x000000062830e981 */ /* 0x000ea2000c2e1900 */
[----:B------:R-:W-:-:S03]  /*1950*/  IMAD.WIDE R34, R35, 0x4, R38 ;  /* 0x0000000423227825 */ /* 0x000fc600078e0226 */
[----:B------:R0:W3:Y:S01]  /*1960*/  @P5 LDG.E.EL R44, desc[UR6][R40.64] ;  /* 0x00000006282c5981 */ /* 0x0000e2000c2e1900 */
[----:B-----5:R-:W-:Y:S01]  /*1970*/  SEL R46, R46, RZ, P4 ;  /* 0x000000ff2e2e7207 */ /* 0x020fe20002000000 */
[----:B------:R-:W-:Y:S02]  /*1980*/  FADD R77, R77, R76 ;  /* 0x0000004c4d4d7221 */ /* 0x000fe40000000000 */
[----:B------:R-:W4:Y:S04]  /*1990*/  @!P6 LDG.E.EL R47, desc[UR6][R34.64] ;  /* 0x00000006222fe981 */ /* 0x000f28000c2e1900 */
[----:B------:R1:W5:Y:S01]  /*19a0*/  @P5 LDG.E.EL R51, desc[UR6][R34.64] ;  /* 0x0000000622335981 */ /* 0x000362000c2e1900 */
[----:B0-----:R-:W-:Y:S01]  /*19b0*/  SEL R41, R58, RZ, P4 ;  /* 0x000000ff3a297207 */ /* 0x001fe20002000000 */
[----:B------:R-:W-:-:S04]  /*19c0*/  FADD R72, R72, R65 ;  /* 0x0000004148487221 */ /* 0x000fc80000000000 */
[----:B------:R-:W-:Y:S01]  /*19d0*/  FADD R26, R26, R41 ;  /* 0x000000291a1a7221 */ /* 0x000fe20000000000 */
[----:B------:R-:W-:Y:S01]  /*19e0*/  IADD3 R41, R12, R19, RZ ;  /* 0x000000130c297210 */ /* 0x000fe20007ffe0ff */
[----:B------:R-:W-:Y:S01]  /*19f0*/  FADD R77, R77, R46 ;  /* 0x0000002e4d4d7221 */ /* 0x000fe20000000000 */
[----:B------:R-:W-:Y:S01]  /*1a00*/  IMAD.MOV.U32 R46, RZ, RZ, RZ ;  /* 0x000000ffff2e7224 */ /* 0x000fe200078e00ff */
[----:B------:R-:W-:Y:S02]  /*1a10*/  MOV R65, RZ ;  /* 0x000000ff00417202 */ /* 0x000fe40000000f00 */
[----:B-1----:R-:W-:Y:S02]  /*1a20*/  SEL R34, R37, RZ, P4 ;  /* 0x000000ff25227207 */ /* 0x002fe40002000000 */
[----:B------:R-:W-:Y:S01]  /*1a30*/  SEL R35, R54, RZ, P4 ;  /* 0x000000ff36237207 */ /* 0x000fe20002000000 */
[----:B------:R-:W-:Y:S01]  /*1a40*/  IMAD.WIDE R40, R41, 0x4, R38 ;  /* 0x0000000429287825 */ /* 0x000fe200078e0226 */
[----:B------:R-:W-:-:S03]  /*1a50*/  HFMA2.MMA R37, -RZ, RZ, 0, 0 ;  /* 0x00000000ff257435 */ /* 0x000fc600000001ff */
[----:B------:R-:W-:Y:S01]  /*1a60*/  FADD R22, R22, R35 ;  /* 0x0000002316167221 */ /* 0x000fe20000000000 */
[----:B------:R-:W-:Y:S01]  /*1a70*/  IADD3 R35, R12, R17, RZ ;  /* 0x000000110c237210 */ /* 0x000fe20007ffe0ff */
[----:B------:R-:W-:Y:S01]  /*1a80*/  FADD R63, R63, R34 ;  /* 0x000000223f3f7221 */ /* 0x000fe20000000000 */
[----:B------:R-:W-:Y:S01]  /*1a90*/  IMAD.MOV.U32 R54, RZ, RZ, RZ ;  /* 0x000000ffff367224 */ /* 0x000fe200078e00ff */
[----:B------:R-:W2:Y:S02]  /*1aa0*/  @!P6 LDG.E.EL R46, desc[UR6][R40.64] ;  /* 0x00000006282ee981 */ /* 0x000ea4000c2e1900 */
[----:B------:R-:W-:Y:S02]  /*1ab0*/  IMAD.WIDE R34, R35, 0x4, R38 ;  /* 0x0000000423227825 */ /* 0x000fe400078e0226 */
[----:B------:R0:W2:Y:S01]  /*1ac0*/  @P5 LDG.E.EL R65, desc[UR6][R40.64] ;  /* 0x0000000628415981 */ /* 0x0000a2000c2e1900 */
[----:B------:R-:W-:-:S03]  /*1ad0*/  SEL R53, R53, RZ, P4 ;  /* 0x000000ff35357207 */ /* 0x000fc60002000000 */
[----:B------:R-:W2:Y:S01]  /*1ae0*/  @!P6 LDG.E.EL R37, desc[UR6][R34.64] ;  /* 0x000000062225e981 */ /* 0x000ea2000c2e1900 */
[----:B------:R-:W-:Y:S01]  /*1af0*/  SEL R36, R36, RZ, P4 ;  /* 0x000000ff24247207 */ /* 0x000fe20002000000 */
[----:B------:R-:W-:Y:S01]  /*1b00*/  FADD R53, R56, R53 ;  /* 0x0000003538357221 */ /* 0x000fe20000000000 */
[----:B0-----:R-:W-:Y:S01]  /*1b10*/  IADD3 R41, R12, R33, RZ ;  /* 0x000000210c297210 */ /* 0x001fe20007ffe0ff */
[----:B------:R-:W-:Y:S01]  /*1b20*/  HFMA2.MMA R56, -RZ, RZ, 0, 0 ;  /* 0x00000000ff387435 */ /* 0x000fe200000001ff */
[----:B------:R0:W2:Y:S01]  /*1b30*/  @P5 LDG.E.EL R54, desc[UR6][R34.64] ;  /* 0x0000000622365981 */ /* 0x0000a2000c2e1900 */
[----:B------:R-:W-:Y:S01]  /*1b40*/  FADD R55, R55, R36 ;  /* 0x0000002437377221 */ /* 0x000fe20000000000 */
[----:B------:R-:W-:Y:S01]  /*1b50*/  MOV R36, RZ ;  /* 0x000000ff00247202 */ /* 0x000fe20000000f00 */
[----:B------:R-:W-:Y:S01]  /*1b60*/  IMAD.WIDE R40, R41, 0x4, R38 ;  /* 0x0000000429287825 */ /* 0x000fe200078e0226 */
[----:B------:R-:W-:-:S04]  /*1b70*/  HFMA2.MMA R58, -RZ, RZ, 0, 0 ;  /* 0x00000000ff3a7435 */ /* 0x000fc800000001ff */
[----:B------:R-:W2:Y:S04]  /*1b80*/  @!P6 LDG.E.EL R36, desc[UR6][R40.64] ;  /* 0x000000062824e981 */ /* 0x000ea8000c2e1900 */
[----:B------:R1:W2:Y:S01]  /*1b90*/  @P5 LDG.E.EL R56, desc[UR6][R40.64] ;  /* 0x0000000628385981 */ /* 0x0002a2000c2e1900 */
[----:B0-----:R-:W-:Y:S01]  /*1ba0*/  SEL R34, R43, RZ, P4 ;  /* 0x000000ff2b227207 */ /* 0x001fe20002000000 */
[----:B------:R-:W-:Y:S01]  /*1bb0*/  IMAD.IADD R43, R12, 0x1, R8 ;  /* 0x000000010c2b7824 */ /* 0x000fe200078e0208 */
[----:B------:R-:W-:-:S03]  /*1bc0*/  SEL R35, R42, RZ, P4 ;  /* 0x000000ff2a237207 */ /* 0x000fc60002000000 */
[----:B------:R-:W-:Y:S01]  /*1bd0*/  FADD R57, R57, R34 ;  /* 0x0000002239397221 */ /* 0x000fe20000000000 */
[----:B------:R-:W-:-:S04]  /*1be0*/  IMAD.WIDE R42, R43, 0x4, R38 ;  /* 0x000000042b2a7825 */ /* 0x000fc800078e0226 */
[----:B------:R-:W-:Y:S01]  /*1bf0*/  FADD R60, R60, R35 ;  /* 0x000000233c3c7221 */ /* 0x000fe20000000000 */
[----:B------:R-:W-:Y:S01]  /*1c00*/  MOV R35, RZ ;  /* 0x000000ff00237202 */ /* 0x000fe20000000f00 */
[----:B------:R-:W2:Y:S05]  /*1c10*/  @P5 LDG.E.EL R58, desc[UR6][R42.64] ;  /* 0x000000062a3a5981 */ /* 0x000eaa000c2e1900 */
[----:B------:R0:W2:Y:S01]  /*1c20*/  @!P6 LDG.E.EL R35, desc[UR6][R42.64] ;  /* 0x000000062a23e981 */ /* 0x0000a2000c2e1900 */
[----:B------:R-:W-:Y:S02]  /*1c30*/  SEL R34, R59, RZ, P4 ;  /* 0x000000ff3b227207 */ /* 0x000fe40002000000 */
[----:B-1----:R-:W-:-:S03]  /*1c40*/  SEL R41, R62, RZ, P4 ;  /* 0x000000ff3e297207 */ /* 0x002fc60002000000 */
[----:B------:R-:W-:Y:S02]  /*1c50*/  FADD R62, R73, R34 ;  /* 0x00000022493e7221 */ /* 0x000fe40000000000 */
[----:B------:R-:W-:Y:S01]  /*1c60*/  FADD R64, R64, R41 ;  /* 0x0000002940407221 */ /* 0x000fe20000000000 */
[----:B------:R-:W-:Y:S01]  /*1c70*/  IADD3 R41, R12, R11, RZ ;  /* 0x0000000b0c297210 */ /* 0x000fe20007ffe0ff */
[----:B------:R-:W-:Y:S01]  /*1c80*/  IMAD.MOV.U32 R34, RZ, RZ, RZ ;  /* 0x000000ffff227224 */ /* 0x000fe200078e00ff */
[----:B------:R-:W-:-:S03]  /*1c90*/  MOV R59, RZ ;  /* 0x000000ff003b7202 */ /* 0x000fc60000000f00 */
[----:B------:R-:W-:-:S05]  /*1ca0*/  IMAD.WIDE R40, R41, 0x4, R38 ;  /* 0x0000000429287825 */ /* 0x000fca00078e0226 */
[----:B------:R-:W2:Y:S04]  /*1cb0*/  @!P6 LDG.E.EL R34, desc[UR6][R40.64] ;  /* 0x000000062822e981 */ /* 0x000ea8000c2e1900 */
[----:B------:R1:W2:Y:S01]  /*1cc0*/  @P5 LDG.E.EL R59, desc[UR6][R40.64] ;  /* 0x00000006283b5981 */ /* 0x0002a2000c2e1900 */
[----:B------:R-:W-:-:S05]  /*1cd0*/  SEL R73, R20, RZ, P4 ;  /* 0x000000ff14497207 */ /* 0x000fca0002000000 */
[----:B------:R-:W-:Y:S01]  /*1ce0*/  FADD R68, R68, R73 ;  /* 0x0000004944447221 */ /* 0x000fe20000000000 */
[----:B------:R-:W-:Y:S02]  /*1cf0*/  IADD3 R73, R12, R29, RZ ;  /* 0x0000001d0c497210 */ /* 0x000fe40007ffe0ff */
[----:B0-----:R-:W-:Y:S01]  /*1d00*/  SEL R43, R32, RZ, P4 ;  /* 0x000000ff202b7207 */ /* 0x001fe20002000000 */
[----:B------:R-:W-:Y:S02]  /*1d10*/  HFMA2.MMA R32, -RZ, RZ, 0, 0 ;  /* 0x00000000ff207435 */ /* 0x000fe400000001ff */
[----:B-1----:R-:W-:-:S04]  /*1d20*/  IMAD.WIDE R40, R73, 0x4, R38 ;  /* 0x0000000449287825 */ /* 0x002fc800078e0226 */
[----:B------:R-:W-:Y:S01]  /*1d30*/  FADD R66, R66, R43 ;  /* 0x0000002b42427221 */ /* 0x000fe20000000000 */
[----:B------:R-:W-:-:S04]  /*1d40*/  IMAD R43, R13, 0x121, R12 ;  /* 0x000001210d2b7824 */ /* 0x000fc800078e020c */
[----:B------:R-:W-:Y:S01]  /*1d50*/  IMAD.WIDE R42, R43, 0x4, R38 ;  /* 0x000000042b2a7825 */ /* 0x000fe200078e0226 */
[----:B------:R-:W-:-:S04]  /*1d60*/  SEL R73, R30, RZ, P4 ;  /* 0x000000ff1e497207 */ /* 0x000fc80002000000 */
[----:B------:R0:W2:Y:S01]  /*1d70*/  @!P6 LDG.E.EL R32, desc[UR6][R42.64] ;  /* 0x000000062a20e981 */ /* 0x0000a2000c2e1900 */
[----:B------:R-:W-:Y:S01]  /*1d80*/  FADD R70, R70, R73 ;  /* 0x0000004946467221 */ /* 0x000fe20000000000 */
[----:B------:R-:W-:Y:S02]  /*1d90*/  IADD3 R73, R12, R27, RZ ;  /* 0x0000001b0c497210 */ /* 0x000fe40007ffe0ff */
[----:B------:R-:W-:-:S03]  /*1da0*/  MOV R30, RZ ;  /* 0x000000ff001e7202 */ /* 0x000fc60000000f00 */
[----:B0-----:R-:W-:-:S05]  /*1db0*/  IMAD.WIDE R42, R73, 0x4, R38 ;  /* 0x00000004492a7825 */ /* 0x001fca00078e0226 */
[----:B------:R0:W2:Y:S01]  /*1dc0*/  @!P6 LDG.E.EL R30, desc[UR6][R42.64] ;  /* 0x000000062a1ee981 */ /* 0x0000a2000c2e1900 */
[----:B------:R-:W-:-:S05]  /*1dd0*/  SEL R24, R24, RZ, P4 ;  /* 0x000000ff18187207 */ /* 0x000fca0002000000 */
[----:B------:R-:W-:Y:S01]  /*1de0*/  FADD R75, R75, R24 ;  /* 0x000000184b4b7221 */ /* 0x000fe20000000000 */
[----:B0-----:R-:W-:Y:S01]  /*1df0*/  IMAD R43, R13, 0x121, R12 ;  /* 0x000001210d2b7824 */ /* 0x001fe200078e020c */
[----:B------:R-:W-:-:S03]  /*1e00*/  MOV R24, RZ ;  /* 0x000000ff00187202 */ /* 0x000fc60000000f00 */
[----:B------:R-:W-:-:S05]  /*1e10*/  IMAD.WIDE R42, R43, 0x4, R38 ;  /* 0x000000042b2a7825 */ /* 0x000fca00078e0226 */
[----:B------:R-:W2:Y:S01]  /*1e20*/  @P5 LDG.E.EL R24, desc[UR6][R42.64] ;  /* 0x000000062a185981 */ /* 0x000ea2000c2e1900 */
[----:B------:R-:W-:Y:S01]  /*1e30*/  IMAD.MOV.U32 R20, RZ, RZ, RZ ;  /* 0x000000ffff147224 */ /* 0x000fe200078e00ff */
[----:B------:R-:W-:-:S05]  /*1e40*/  SEL R61, R61, RZ, P4 ;  /* 0x000000ff3d3d7207 */ /* 0x000fca0002000000 */
[----:B------:R0:W3:Y:S01]  /*1e50*/  @!P6 LDG.E.EL R20, desc[UR6][R40.64] ;  /* 0x000000062814e981 */ /* 0x0000e2000c2e1900 */
[----:B------:R-:W-:Y:S01]  /*1e60*/  FADD R72, R72, R61 ;  /* 0x0000003d48487221 */ /* 0x000fe20000000000 */
[----:B------:R-:W-:Y:S01]  /*1e70*/  HFMA2.MMA R61, -RZ, RZ, 0, 0 ;  /* 0x00000000ff3d7435 */ /* 0x000fe200000001ff */
[----:B------:R-:W-:Y:S02]  /*1e80*/  SEL R73, R28, RZ, P4 ;  /* 0x000000ff1c497207 */ /* 0x000fe40002000000 */
[----:B0-----:R-:W-:Y:S01]  /*1e90*/  IADD3 R41, R12, R31, RZ ;  /* 0x0000001f0c297210 */ /* 0x001fe20007ffe0ff */
[----:B------:R-:W-:Y:S02]  /*1ea0*/  IMAD.MOV.U32 R28, RZ, RZ, RZ ;  /* 0x000000ffff1c7224 */ /* 0x000fe400078e00ff */
[----:B------:R-:W-:Y:S01]  /*1eb0*/  FADD R74, R74, R73 ;  /* 0x000000494a4a7221 */ /* 0x000fe20000000000 */
[----:B------:R-:W-:Y:S01]  /*1ec0*/  IADD3 R73, R12, R29, RZ ;  /* 0x0000001d0c497210 */ /* 0x000fe20007ffe0ff */
[----:B------:R-:W-:-:S05]  /*1ed0*/  IMAD.WIDE R40, R41, 0x4, R38 ;  /* 0x0000000429287825 */ /* 0x000fca00078e0226 */
[----:B------:R-:W3:Y:S04]  /*1ee0*/  @!P6 LDG.E.EL R28, desc[UR6][R40.64] ;  /* 0x00000006281ce981 */ /* 0x000ee8000c2e1900 */
[----:B------:R0:W3:Y:S02]  /*1ef0*/  @P5 LDG.E.EL R61, desc[UR6][R40.64] ;  /* 0x00000006283d5981 */ /* 0x0000e4000c2e1900 */
[----:B0-----:R-:W-:Y:S01]  /*1f00*/  IMAD.WIDE R40, R73, 0x4, R38 ;  /* 0x0000000449287825 */ /* 0x001fe200078e0226 */
[----:B--2---:R-:W-:-:S05]  /*1f10*/  SEL R24, R24, RZ, P5 ;  /* 0x000000ff18187207 */ /* 0x004fca0002800000 */
[----:B------:R-:W-:Y:S01]  /*1f20*/  FADD R77, R77, R24 ;  /* 0x000000184d4d7221 */ /* 0x000fe20000000000 */
[----:B------:R-:W-:-:S06]  /*1f30*/  IMAD.MOV.U32 R24, RZ, RZ, RZ ;  /* 0x000000ffff187224 */ /* 0x000fcc00078e00ff */
[----:B------:R0:W2:Y:S01]  /*1f40*/  @P5 LDG.E.EL R24, desc[UR6][R40.64] ;  /* 0x0000000628185981 */ /* 0x0000a2000c2e1900 */
[----:B------:R-:W-:Y:S02]  /*1f50*/  SEL R69, R69, RZ, P5 ;  /* 0x000000ff45457207 */ /* 0x000fe40002800000 */
[----:B------:R-:W-:-:S03]  /*1f60*/  ISETP.LT.U32.AND P3, PT, R45, 0x131, !P0 ;  /* 0x000001312d00780c */ /* 0x000fc60004761070 */
[----:B------:R-:W-:Y:S01]  /*1f70*/  FADD R22, R22, R69 ;  /* 0x0000004516167221 */ /* 0x000fe20000000000 */
[----:B------:R-:W-:Y:S02]  /*1f80*/  IADD3 R69, R12, 0x1, RZ ;  /* 0x000000010c457810 */ /* 0x000fe40007ffe0ff */
[----:B------:R-:W-:-:S03]  /*1f90*/  SEL R76, R71, RZ, P5 ;  /* 0x000000ff474c7207 */ /* 0x000fc60002800000 */
[----:B0-----:R-:W-:Y:S02]  /*1fa0*/  IMAD R41, R13, 0x121, R69 ;  /* 0x000001210d297824 */ /* 0x001fe400078e0245 */
[----:B------:R-:W-:Y:S01]  /*1fb0*/  FADD R53, R53, R76 ;  /* 0x0000004c35357221 */ /* 0x000fe20000000000 */
[----:B------:R-:W-:Y:S01]  /*1fc0*/  IMAD.MOV.U32 R76, RZ, RZ, RZ ;  /* 0x000000ffff4c7224 */ /* 0x000fe200078e00ff */
[----:B------:R-:W-:Y:S01]  /*1fd0*/  SEL R78, R67, RZ, P5 ;  /* 0x000000ff434e7207 */ /* 0x000fe20002800000 */
[----:B------:R-:W-:Y:S01]  /*1fe0*/  IMAD.WIDE R40, R41, 0x4, R38 ;  /* 0x0000000429287825 */ /* 0x000fe200078e0226 */
[----:B------:R-:W-:Y:S02]  /*1ff0*/  IADD3 R67, R27, R69, RZ ;  /* 0x000000451b437210 */ /* 0x000fe40007ffe0ff */
[----:B------:R-:W-:Y:S02]  /*2000*/  SEL R16, R16, RZ, P5 ;  /* 0x000000ff10107207 */ /* 0x000fe40002800000 */
[----:B------:R0:W3:Y:S03]  /*2010*/  @P3 LDG.E.EL R76, desc[UR6][R40.64] ;  /* 0x00000006284c3981 */ /* 0x0000e6000c2e1900 */
[----:B------:R-:W-:Y:S01]  /*2020*/  FADD R55, R55, R16 ;  /* 0x0000001037377221 */ /* 0x000fe20000000000 */
[----:B------:R-:W-:Y:S01]  /*2030*/  MOV R16, RZ ;  /* 0x000000ff00107202 */ /* 0x000fe20000000f00 */
[----:B0-----:R-:W-:Y:S01]  /*2040*/  IMAD.WIDE R40, R67, 0x4, R38 ;  /* 0x0000000443287825 */ /* 0x001fe200078e0226 */
[----:B------:R-:W-:-:S05]  /*2050*/  SEL R67, R18, RZ, P5 ;  /* 0x000000ff12437207 */ /* 0x000fca0002800000 */
[----:B------:R-:W-:Y:S01]  /*2060*/  FADD R60, R60, R67 ;  /* 0x000000433c3c7221 */ /* 0x000fe20000000000 */
[----:B------:R-:W-:Y:S01]  /*2070*/  IADD3 R67, R5, R69, RZ ;  /* 0x0000004505437210 */ /* 0x000fe20007ffe0ff */
[----:B------:R-:W-:Y:S01]  /*2080*/  HFMA2.MMA R18, -RZ, RZ, 0, 0 ;  /* 0x00000000ff127435 */ /* 0x000fe200000001ff */
[----:B-----5:R-:W-:-:S05]  /*2090*/  SEL R51, R51, RZ, P5 ;  /* 0x000000ff33337207 */ /* 0x020fca0002800000 */
[----:B------:R-:W-:Y:S01]  /*20a0*/  FADD R64, R64, R51 ;  /* 0x0000003340407221 */ /* 0x000fe20000000000 */
[----:B------:R-:W-:Y:S02]  /*20b0*/  MOV R51, RZ ;  /* 0x000000ff00337202 */ /* 0x000fe40000000f00 */
[----:B--2---:R-:W-:Y:S01]  /*20c0*/  SEL R73, R24, RZ, P5 ;  /* 0x000000ff18497207 */ /* 0x004fe20002800000 */
[----:B------:R-:W-:-:S04]  /*20d0*/  HFMA2.MMA R24, -RZ, RZ, 0, 0 ;  /* 0x00000000ff187435 */ /* 0x000fc800000001ff */
[----:B------:R-:W-:Y:S01]  /*20e0*/  FADD R26, R26, R73 ;  /* 0x000000491a1a7221 */ /* 0x000fe20000000000 */
[----:B------:R-:W-:-:S05]  /*20f0*/  IADD3 R73, R12, R27, RZ ;  /* 0x0000001b0c497210 */ /* 0x000fca0007ffe0ff */
[----:B------:R-:W-:-:S05]  /*2100*/  IMAD.WIDE R42, R73, 0x4, R38 ;  /* 0x00000004492a7825 */ /* 0x000fca00078e0226 */
[----:B------:R0:W2:Y:S02]  /*2110*/  @P5 LDG.E.EL R24, desc[UR6][R42.64] ;  /* 0x000000062a185981 */ /* 0x0000a4000c2e1900 */
[----:B0-----:R-:W-:-:S05]  /*2120*/  IADD3 R43, R29, R69, RZ ;  /* 0x000000451d2b7210 */ /* 0x001fca0007ffe0ff */
[----:B------:R-:W-:-:S05]  /*2130*/  IMAD.WIDE R42, R43, 0x4, R38 ;  /* 0x000000042b2a7825 */ /* 0x000fca00078e0226 */
[----:B------:R0:W5:Y:S01]  /*2140*/  @P3 LDG.E.EL R16, desc[UR6][R42.64] ;  /* 0x000000062a103981 */ /* 0x000162000c2e1900 */
[----:B------:R-:W-:-:S06]  /*2150*/  IMAD.MOV.U32 R73, RZ, RZ, RZ ;  /* 0x000000ffff497224 */ /* 0x000fcc00078e00ff */
[----:B------:R1:W4:Y:S01]  /*2160*/  @P3 LDG.E.EL R73, desc[UR6][R40.64] ;  /* 0x0000000628493981 */ /* 0x000322000c2e1900 */
[----:B0-----:R-:W-:Y:S01]  /*2170*/  IMAD.WIDE R42, R67, 0x4, R38 ;  /* 0x00000004432a7825 */ /* 0x001fe200078e0226 */
[----:B---3--:R-:W-:-:S04]  /*2180*/  SEL R67, R44, RZ, P5 ;  /* 0x000000ff2c437207 */ /* 0x008fc80002800000 */
[----:B------:R0:W3:Y:S01]  /*2190*/  @P3 LDG.E.EL R18, desc[UR6][R42.64] ;  /* 0x000000062a123981 */ /* 0x0000e2000c2e1900 */
[----:B------:R-:W-:Y:S01]  /*21a0*/  FADD R62, R62, R67 ;  /* 0x000000433e3e7221 */ /* 0x000fe20000000000 */
[----:B------:R-:W-:Y:S01]  /*21b0*/  IADD3 R67, R21, R69, RZ ;  /* 0x0000004515437210 */ /* 0x000fe20007ffe0ff */
[----:B------:R-:W-:-:S04]  /*21c0*/  IMAD.MOV.U32 R44, RZ, RZ, RZ ;  /* 0x000000ffff2c7224 */ /* 0x000fc800078e00ff */
[----:B-1----:R-:W-:Y:S01]  /*21d0*/  IMAD.WIDE R40, R67, 0x4, R38 ;  /* 0x0000000443287825 */ /* 0x002fe200078e0226 */
[----:B------:R-:W-:-:S04]  /*21e0*/  IADD3 R67, R10, R69, RZ ;  /* 0x000000450a437210 */ /* 0x000fc80007ffe0ff */
[----:B------:R1:W3:Y:S01]  /*21f0*/  @P3 LDG.E.EL R44, desc[UR6][R40.64] ;  /* 0x00000006282c3981 */ /* 0x0002e2000c2e1900 */
[----:B0-----:R-:W-:-:S05]  /*2200*/  IMAD.WIDE R42, R67, 0x4, R38 ;  /* 0x00000004432a7825 */ /* 0x001fca00078e0226 */
[----:B------:R0:W4:Y:S01]  /*2210*/  @P3 LDG.E.EL R51, desc[UR6][R42.64] ;  /* 0x000000062a333981 */ /* 0x000122000c2e1900 */
[----:B------:R-:W-:-:S05]  /*2220*/  SEL R65, R65, RZ, P5 ;  /* 0x000000ff41417207 */ /* 0x000fca0002800000 */
[----:B------:R-:W-:Y:S01]  /*2230*/  FADD R66, R66, R65 ;  /* 0x0000004142427221 */ /* 0x000fe20000000000 */
[----:B------:R-:W-:Y:S01]  /*2240*/  IADD3 R65, R25, R69, RZ ;  /* 0x0000004519417210 */ /* 0x000fe20007ffe0ff */
[----:B------:R-:W-:-:S04]  /*2250*/  IMAD.MOV.U32 R71, RZ, RZ, RZ ;  /* 0x000000ffff477224 */ /* 0x000fc800078e00ff */
[----:B-1----:R-:W-:Y:S01]  /*2260*/  IMAD.WIDE R40, R65, 0x4, R38 ;  /* 0x0000000441287825 */ /* 0x002fe200078e0226 */
[----:B------:R-:W-:Y:S01]  /*2270*/  SEL R65, R54, RZ, P5 ;  /* 0x000000ff36417207 */ /* 0x000fe20002800000 */
[----:B------:R-:W-:-:S03]  /*2280*/  HFMA2.MMA R54, -RZ, RZ, 0, 0 ;  /* 0x00000000ff367435 */ /* 0x000fc600000001ff */
[----:B------:R1:W4:Y:S01]  /*2290*/  @P3 LDG.E.EL R71, desc[UR6][R40.64] ;  /* 0x0000000628473981 */ /* 0x000322000c2e1900 */
[----:B------:R-:W-:Y:S01]  /*22a0*/  FADD R68, R68, R65 ;  /* 0x0000004144447221 */ /* 0x000fe20000000000 */
[----:B------:R-:W-:-:S05]  /*22b0*/  IADD3 R65, R23, R69, RZ ;  /* 0x0000004517417210 */ /* 0x000fca0007ffe0ff */
[----:B0-----:R-:W-:Y:S01]  /*22c0*/  IMAD.WIDE R42, R65, 0x4, R38 ;  /* 0x00000004412a7825 */ /* 0x001fe200078e0226 */
[----:B------:R-:W-:-:S04]  /*22d0*/  SEL R65, R56, RZ, P5 ;  /* 0x000000ff38417207 */ /* 0x000fc80002800000 */
[----:B------:R0:W4:Y:S01]  /*22e0*/  @P3 LDG.E.EL R54, desc[UR6][R42.64] ;  /* 0x000000062a363981 */ /* 0x000122000c2e1900 */
[----:B------:R-:W-:Y:S01]  /*22f0*/  FADD R70, R70, R65 ;  /* 0x0000004146467221 */ /* 0x000fe20000000000 */
[----:B------:R-:W-:Y:S01]  /*2300*/  IADD3 R65, R2, R69, RZ ;  /* 0x0000004502417210 */ /* 0x000fe20007ffe0ff */
[----:B------:R-:W-:-:S04]  /*2310*/  IMAD.MOV.U32 R56, RZ, RZ, RZ ;  /* 0x000000ffff387224 */ /* 0x000fc800078e00ff */
[----:B-1----:R-:W-:Y:S01]  /*2320*/  IMAD.WIDE R40, R65, 0x4, R38 ;  /* 0x0000000441287825 */ /* 0x002fe200078e0226 */
[----:B------:R-:W-:-:S04]  /*2330*/  SEL R65, R58, RZ, P5 ;  /* 0x000000ff3a417207 */ /* 0x000fc80002800000 */
[----:B------:R1:W4:Y:S01]  /*2340*/  @P3 LDG.E.EL R56, desc[UR6][R40.64] ;  /* 0x0000000628383981 */ /* 0x000322000c2e1900 */
[----:B------:R-:W-:Y:S01]  /*2350*/  FADD R72, R72, R65 ;  /* 0x0000004148487221 */ /* 0x000fe20000000000 */
[----:B------:R-:W-:Y:S02]  /*2360*/  IADD3 R65, R15, R69, RZ ;  /* 0x000000450f417210 */ /* 0x000fe40007ffe0ff */
[----:B------:R-:W-:-:S03]  /*2370*/  MOV R58, RZ ;  /* 0x000000ff003a7202 */ /* 0x000fc60000000f00 */
[----:B0-----:R-:W-:Y:S01]  /*2380*/  IMAD.WIDE R42, R65, 0x4, R38 ;  /* 0x00000004412a7825 */ /* 0x001fe200078e0226 */
[----:B------:R-:W-:Y:S02]  /*2390*/  SEL R59, R59, RZ, P5 ;  /* 0x000000ff3b3b7207 */ /* 0x000fe40002800000 */
[----:B------:R-:W-:Y:S02]  /*23a0*/  IADD3 R65, R19, R69, RZ ;  /* 0x0000004513417210 */ /* 0x000fe40007ffe0ff */
[----:B------:R0:W4:Y:S01]  /*23b0*/  @P3 LDG.E.EL R58, desc[UR6][R42.64] ;  /* 0x000000062a3a3981 */ /* 0x000122000c2e1900 */
[----:B------:R-:W-:Y:S01]  /*23c0*/  FADD R74, R74, R59 ;  /* 0x0000003b4a4a7221 */ /* 0x000fe20000000000 */
[----:B------:R-:W-:Y:S02]  /*23d0*/  IMAD.MOV.U32 R59, RZ, RZ, RZ ;  /* 0x000000ffff3b7224 */ /* 0x000fe400078e00ff */
[----:B-1----:R-:W-:Y:S01]  /*23e0*/  IMAD.WIDE R40, R65, 0x4, R38 ;  /* 0x0000000441287825 */ /* 0x002fe200078e0226 */
[----:B------:R-:W-:-:S03]  /*23f0*/  IADD3 R65, R17, R69, RZ ;  /* 0x0000004511417210 */ /* 0x000fc60007ffe0ff */
[----:B------:R-:W-:Y:S01]  /*2400*/  FADD R57, R57, R78 ;  /* 0x0000004e39397221 */ /* 0x000fe20000000000 */
[----:B------:R-:W-:Y:S01]  /*2410*/  SEL R78, R61, RZ, P5 ;  /* 0x000000ff3d4e7207 */ /* 0x000fe20002800000 */
[----:B------:R-:W-:Y:S01]  /*2420*/  HFMA2.MMA R61, -RZ, RZ, 0, 0 ;  /* 0x00000000ff3d7435 */ /* 0x000fe200000001ff */
[----:B------:R1:W4:Y:S01]  /*2430*/  @P3 LDG.E.EL R59, desc[UR6][R40.64] ;  /* 0x00000006283b3981 */ /* 0x000322000c2e1900 */
[----:B0-----:R-:W-:Y:S01]  /*2440*/  IMAD.WIDE R42, R65, 0x4, R38 ;  /* 0x00000004412a7825 */ /* 0x001fe200078e0226 */
[----:B------:R-:W-:Y:S02]  /*2450*/  IADD3 R65, R33, R69, RZ ;  /* 0x0000004521417210 */ /* 0x000fe40007ffe0ff */
[----:B------:R-:W-:-:S05]  /*2460*/  IADD3 R67, R8, R69, RZ ;  /* 0x0000004508437210 */ /* 0x000fca0007ffe0ff */
[----:B------:R0:W4:Y:S01]  /*2470*/  @P3 LDG.E.EL R61, desc[UR6][R42.64] ;  /* 0x000000062a3d3981 */ /* 0x000122000c2e1900 */
[----:B-1----:R-:W-:Y:S01]  /*2480*/  IMAD.WIDE R40, R65, 0x4, R38 ;  /* 0x0000000441287825 */ /* 0x002fe200078e0226 */
[----:B------:R-:W-:Y:S02]  /*2490*/  MOV R65, RZ ;  /* 0x000000ff00417202 */ /* 0x000fe40000000f00 */
[----:B0-----:R-:W-:-:S05]  /*24a0*/  IADD3 R43, R11, R69, RZ ;  /* 0x000000450b2b7210 */ /* 0x001fca0007ffe0ff */
[----:B------:R-:W-:Y:S01]  /*24b0*/  IMAD.WIDE R42, R43, 0x4, R38 ;  /* 0x000000042b2a7825 */ /* 0x000fe200078e0226 */
[----:B------:R-:W-:Y:S01]  /*24c0*/  IADD3 R79, R31, R69, RZ ;  /* 0x000000451f4f7210 */ /* 0x000fe20007ffe0ff */
[----:B------:R-:W-:Y:S01]  /*24d0*/  HFMA2.MMA R69, -RZ, RZ, 0, 0 ;  /* 0x00000000ff457435 */ /* 0x000fe200000001ff */
[----:B------:R-:W-:-:S05]  /*24e0*/  SEL R76, R76, RZ, P3 ;  /* 0x000000ff4c4c7207 */ /* 0x000fca0001800000 */
[----:B------:R-:W-:Y:S01]  /*24f0*/  FADD R77, R77, R76 ;  /* 0x0000004c4d4d7221 */ /* 0x000fe20000000000 */
[----:B--2---:R-:W-:-:S05]  /*2500*/  SEL R24, R24, RZ, P5 ;  /* 0x000000ff18187207 */ /* 0x004fca0002800000 */
[----:B------:R-:W-:Y:S01]  /*2510*/  FADD R24, R63, R24 ;  /* 0x000000183f187221 */ /* 0x000fe20000000000 */
[----:B------:R-:W-:-:S06]  /*2520*/  IMAD.MOV.U32 R63, RZ, RZ, RZ ;  /* 0x000000ffff3f7224 */ /* 0x000fcc00078e00ff */
[----:B------:R0:W2:Y:S02]  /*2530*/  @P3 LDG.E.EL R63, desc[UR6][R40.64] ;  /* 0x00000006283f3981 */ /* 0x0000a4000c2e1900 */
[----:B0-----:R-:W-:-:S04]  /*2540*/  IMAD.WIDE R40, R67, 0x4, R38 ;  /* 0x0000000443287825 */ /* 0x001fc800078e0226 */
[----:B------:R-:W-:Y:S01]  /*2550*/  IMAD.MOV.U32 R67, RZ, RZ, RZ ;  /* 0x000000ffff437224 */ /* 0x000fe200078e00ff */
[----:B------:R0:W2:Y:S05]  /*2560*/  @P3 LDG.E.EL R65, desc[UR6][R40.64] ;  /* 0x0000000628413981 */ /* 0x0000aa000c2e1900 */
[----:B------:R3:W2:Y:S01]  /*2570*/  @P3 LDG.E.EL R67, desc[UR6][R42.64] ;  /* 0x000000062a433981 */ /* 0x0006a2000c2e1900 */
[----:B0-----:R-:W-:-:S05]  /*2580*/  IMAD.WIDE R40, R79, 0x4, R38 ;  /* 0x000000044f287825 */ /* 0x001fca00078e0226 */
[----:B------:R0:W2:Y:S01]  /*2590*/  @P3 LDG.E.EL R69, desc[UR6][R40.64] ;  /* 0x0000000628453981 */ /* 0x0000a2000c2e1900 */
[----:B-----5:R-:W-:Y:S02]  /*25a0*/  SEL R79, R16, RZ, P3 ;  /* 0x000000ff104f7207 */ /* 0x020fe40001800000 */
[----:B------:R-:W-:-:S04]  /*25b0*/  IADD3 R16, R12, 0x21, RZ ;  /* 0x000000210c107810 */ /* 0x000fc80007ffe0ff */
[----:B------:R-:W-:Y:S02]  /*25c0*/  ISETP.LT.U32.AND P2, PT, R16, 0x131, P2 ;  /* 0x000001311000780c */ /* 0x000fe40001741070 */
[----:B---3--:R-:W-:Y:S01]  /*25d0*/  SEL R43, R18, RZ, P3 ;  /* 0x000000ff122b7207 */ /* 0x008fe20001800000 */
[----:B0-----:R-:W-:Y:S01]  /*25e0*/  IMAD R41, R13, 0x121, R45 ;  /* 0x000001210d297824 */ /* 0x001fe200078e022d */
[----:B----4-:R-:W-:Y:S01]  /*25f0*/  SEL R73, R73, RZ, P3 ;  /* 0x000000ff49497207 */ /* 0x010fe20001800000 */
[----:B------:R-:W-:Y:S01]  /*2600*/  IMAD.MOV.U32 R18, RZ, RZ, RZ ;  /* 0x000000ffff127224 */ /* 0x000fe200078e00ff */
[----:B------:R-:W-:Y:S01]  /*2610*/  SEL R44, R44, RZ, P3 ;  /* 0x000000ff2c2c7207 */ /* 0x000fe20001800000 */
[----:B------:R-:W-:Y:S01]  /*2620*/  FADD R22, R22, R43 ;  /* 0x0000002b16167221 */ /* 0x000fe20000000000 */
[----:B------:R-:W-:Y:S01]  /*2630*/  IMAD.WIDE R40, R41, 0x4, R38 ;  /* 0x0000000429287825 */ /* 0x000fe200078e0226 */
[----:B------:R-:W-:-:S03]  /*2640*/  IADD3 R43, R29, R45, RZ ;  /* 0x0000002d1d2b7210 */ /* 0x000fc60007ffe0ff */
[----:B------:R-:W-:Y:S01]  /*2650*/  FADD R24, R24, R73 ;  /* 0x0000004918187221 */ /* 0x000fe20000000000 */
[----:B------:R-:W-:Y:S01]  /*2660*/  FADD R53, R53, R44 ;  /* 0x0000002c35357221 */ /* 0x000fe20000000000 */
[----:B------:R-:W-:Y:S01]  /*2670*/  IADD3 R73, R27, R45, RZ ;  /* 0x0000002d1b497210 */ /* 0x000fe20007ffe0ff */
[----:B------:R0:W3:Y:S01]  /*2680*/  @P2 LDG.E.EL R18, desc[UR6][R40.64] ;  /* 0x0000000628122981 */ /* 0x0000e2000c2e1900 */
[----:B------:R-:W-:Y:S01]  /*2690*/  MOV R44, RZ ;  /* 0x000000ff002c7202 */ /* 0x000fe20000000f00 */
[----:B------:R-:W-:Y:S01]  /*26a0*/  IMAD.WIDE R42, R43, 0x4, R38 ;  /* 0x000000042b2a7825 */ /* 0x000fe200078e0226 */
[----:B------:R-:W-:-:S03]  /*26b0*/  SEL R76, R51, RZ, P3 ;  /* 0x000000ff334c7207 */ /* 0x000fc60001800000 */
[----:B------:R-:W-:Y:S01]  /*26c0*/  IMAD.MOV.U32 R51, RZ, RZ, RZ ;  /* 0x000000ffff337224 */ /* 0x000fe200078e00ff */
[----:B------:R1:W4:Y:S01]  /*26d0*/  @P2 LDG.E.EL R44, desc[UR6][R42.64] ;  /* 0x000000062a2c2981 */ /* 0x000322000c2e1900 */
[----:B0-----:R-:W-:-:S05]  /*26e0*/  IMAD.WIDE R40, R73, 0x4, R38 ;  /* 0x0000000449287825 */ /* 0x001fca00078e0226 */
[----:B------:R0:W5:Y:S01]  /*26f0*/  @P2 LDG.E.EL R51, desc[UR6][R40.64] ;  /* 0x0000000628332981 */ /* 0x000162000c2e1900 */
[----:B------:R-:W-:Y:S01]  /*2700*/  FADD R55, R55, R76 ;  /* 0x0000004c37377221 */ /* 0x000fe20000000000 */
[----:B------:R-:W-:Y:S02]  /*2710*/  SEL R76, R71, RZ, P3 ;  /* 0x000000ff474c7207 */ /* 0x000fe40001800000 */
[----:B------:R-:W-:-:S05]  /*2720*/  IADD3 R71, R5, R45, RZ ;  /* 0x0000002d05477210 */ /* 0x000fca0007ffe0ff */
[----:B-1----:R-:W-:Y:S01]  /*2730*/  IMAD.WIDE R42, R71, 0x4, R38 ;  /* 0x00000004472a7825 */ /* 0x002fe200078e0226 */
[----:B------:R-:W-:-:S05]  /*2740*/  SEL R71, R54, RZ, P3 ;  /* 0x000000ff36477207 */ /* 0x000fca0001800000 */
[----:B------:R-:W-:Y:S01]  /*2750*/  FADD R60, R60, R71 ;  /* 0x000000473c3c7221 */ /* 0x000fe20000000000 */
[----:B------:R-:W-:Y:S01]  /*2760*/  IADD3 R71, R21, R45, RZ ;  /* 0x0000002d15477210 */ /* 0x000fe20007ffe0ff */
[----:B------:R-:W-:Y:S01]  /*2770*/  FADD R57, R57, R76 ;  /* 0x0000004c39397221 */ /* 0x000fe20000000000 */
[----:B------:R-:W-:-:S03]  /*2780*/  HFMA2.MMA R76, -RZ, RZ, 0, 0 ;  /* 0x00000000ff4c7435 */ /* 0x000fc600000001ff */
[----:B0-----:R-:W-:Y:S01]  /*2790*/  IMAD.WIDE R40, R71, 0x4, R38 ;  /* 0x0000000447287825 */ /* 0x001fe200078e0226 */
[----:B------:R-:W-:-:S05]  /*27a0*/  SEL R71, R56, RZ, P3 ;  /* 0x000000ff38477207 */ /* 0x000fca0001800000 */
[----:B------:R-:W-:Y:S01]  /*27b0*/  FADD R62, R62, R71 ;  /* 0x000000473e3e7221 */ /* 0x000fe20000000000 */
[----:B------:R-:W-:Y:S01]  /*27c0*/  IADD3 R71, R10, R45, RZ ;  /* 0x0000002d0a477210 */ /* 0x000fe20007ffe0ff */
[----:B------:R0:W5:Y:S01]  /*27d0*/  @P2 LDG.E.EL R76, desc[UR6][R42.64] ;  /* 0x000000062a4c2981 */ /* 0x000162000c2e1900 */
[----:B------:R-:W-:Y:S01]  /*27e0*/  IMAD.MOV.U32 R54, RZ, RZ, RZ ;  /* 0x000000ffff367224 */ /* 0x000fe200078e00ff */
[----:B------:R-:W-:-:S05]  /*27f0*/  MOV R56, RZ ;  /* 0x000000ff00387202 */ /* 0x000fca0000000f00 */
[----:B------:R1:W5:Y:S01]  /*2800*/  @P2 LDG.E.EL R54, desc[UR6][R40.64] ;  /* 0x0000000628362981 */ /* 0x000362000c2e1900 */
[----:B0-----:R-:W-:Y:S01]  /*2810*/  IMAD.WIDE R42, R71, 0x4, R38 ;  /* 0x00000004472a7825 */ /* 0x001fe200078e0226 */
[----:B------:R-:W-:Y:S02]  /*2820*/  SEL R71, R58, RZ, P3 ;  /* 0x000000ff3a477207 */ /* 0x000fe40001800000 */
[----:B------:R-:W-:Y:S02]  /*2830*/  SEL R59, R59, RZ, P3 ;  /* 0x000000ff3b3b7207 */ /* 0x000fe40001800000 */
[----:B------:R0:W5:Y:S01]  /*2840*/  @P2 LDG.E.EL R56, desc[UR6][R42.64] ;  /* 0x000000062a382981 */ /* 0x000162000c2e1900 */
[----:B------:R-:W-:Y:S01]  /*2850*/  FADD R64, R64, R71 ;  /* 0x0000004740407221 */ /* 0x000fe20000000000 */
[----:B------:R-:W-:Y:S01]  /*2860*/  IADD3 R71, R25, R45, RZ ;  /* 0x0000002d19477210 */ /* 0x000fe20007ffe0ff */
[----:B------:R-:W-:-:S04]  /*2870*/  IMAD.MOV.U32 R58, RZ, RZ, RZ ;  /* 0x000000ffff3a7224 */ /* 0x000fc800078e00ff */
[----:B-1----:R-:W-:Y:S01]  /*2880*/  IMAD.WIDE R40, R71, 0x4, R38 ;  /* 0x0000000447287825 */ /* 0x002fe200078e0226 */
[----:B------:R-:W-:-:S03]  /*2890*/  IADD3 R71, R23, R45, RZ ;  /* 0x0000002d17477210 */ /* 0x000fc60007ffe0ff */
[----:B------:R-:W-:Y:S01]  /*28a0*/  FADD R66, R66, R59 ;  /* 0x0000003b42427221 */ /* 0x000fe20000000000 */
[----:B------:R-:W-:Y:S01]  /*28b0*/  HFMA2.MMA R59, -RZ, RZ, 0, 0 ;  /* 0x00000000ff3b7435 */ /* 0x000fe200000001ff */
[----:B------:R1:W5:Y:S01]  /*28c0*/  @P2 LDG.E.EL R58, desc[UR6][R40.64] ;  /* 0x00000006283a2981 */ /* 0x000362000c2e1900 */
[----:B0-----:R-:W-:Y:S01]  /*28d0*/  IMAD.WIDE R42, R71, 0x4, R38 ;  /* 0x00000004472a7825 */ /* 0x001fe200078e0226 */
[----:B------:R-:W-:Y:S02]  /*28e0*/  IADD3 R71, R2, R45, RZ ;  /* 0x0000002d02477210 */ /* 0x000fe40007ffe0ff */
[----:B------:R-:W-:-:S05]  /*28f0*/  SEL R61, R61, RZ, P3 ;  /* 0x000000ff3d3d7207 */ /* 0x000fca0001800000 */
[----:B------:R0:W5:Y:S01]  /*2900*/  @P2 LDG.E.EL R59, desc[UR6][R42.64] ;  /* 0x000000062a3b2981 */ /* 0x000162000c2e1900 */
[----:B-1----:R-:W-:Y:S01]  /*2910*/  IMAD.WIDE R40, R71, 0x4, R38 ;  /* 0x0000000447287825 */ /* 0x002fe200078e0226 */
[----:B------:R-:W-:-:S03]  /*2920*/  IADD3 R71, R15, R45, RZ ;  /* 0x0000002d0f477210 */ /* 0x000fc60007ffe0ff */
[----:B------:R-:W-:Y:S01]  /*2930*/  FADD R68, R68, R61 ;  /* 0x0000003d44447221 */ /* 0x000fe20000000000 */
[----:B------:R-:W-:Y:S02]  /*2940*/  IMAD.MOV.U32 R61, RZ, RZ, RZ ;  /* 0x000000ffff3d7224 */ /* 0x000fe400078e00ff */
[----:B0-----:R-:W-:Y:S01]  /*2950*/  IMAD.WIDE R42, R71, 0x4, R38 ;  /* 0x00000004472a7825 */ /* 0x001fe200078e0226 */
[----:B------:R-:W-:-:S03]  /*2960*/  IADD3 R71, R19, R45, RZ ;  /* 0x0000002d13477210 */ /* 0x000fc60007ffe0ff */
[----:B------:R0:W5:Y:S01]  /*2970*/  @P2 LDG.E.EL R61, desc[UR6][R40.64] ;  /* 0x00000006283d2981 */ /* 0x000162000c2e1900 */
[----:B------:R-:W-:Y:S01]  /*2980*/  FADD R75, R75, R78 ;  /* 0x0000004e4b4b7221 */ /* 0x000fe20000000000 */
[----:B0-----:R-:W-:Y:S01]  /*2990*/  IMAD.WIDE R40, R71, 0x4, R38 ;  /* 0x0000000447287825 */ /* 0x001fe200078e0226 */
[----:B------:R-:W-:Y:S02]  /*29a0*/  IADD3 R71, R17, R45, RZ ;  /* 0x0000002d11477210 */ /* 0x000fe40007ffe0ff */
[----:B------:R-:W-:Y:S01]  /*29b0*/  IADD3 R73, R8, R45, RZ ;  /* 0x0000002d08497210 */ /* 0x000fe20007ffe0ff */
[----:B------:R-:W-:Y:S01]  /*29c0*/  FADD R26, R26, R79 ;  /* 0x0000004f1a1a7221 */ /* 0x000fe20000000000 */
[----:B------:R-:W-:Y:S02]  /*29d0*/  IADD3 R79, R31, R45, RZ ;  /* 0x0000002d1f4f7210 */ /* 0x000fe40007ffe0ff */
[----:B------:R-:W-:Y:S02]  /*29e0*/  ISETP.LT.U32.AND P1, PT, R16, 0x131, P1 ;  /* 0x000001311000780c */ /* 0x000fe40000f21070 */
[----:B--2---:R-:W-:-:S05]  /*29f0*/  SEL R63, R63, RZ, P3 ;  /* 0x000000ff3f3f7207 */ /* 0x004fca0001800000 */
[----:B------:R-:W-:Y:S01]  /*2a00*/  FADD R70, R70, R63 ;  /* 0x0000003f46467221 */ /* 0x000fe20000000000 */
[----:B------:R-:W-:-:S06]  /*2a10*/  MOV R63, RZ ;  /* 0x000000ff003f7202 */ /* 0x000fcc0000000f00 */
[----:B------:R0:W2:Y:S01]  /*2a20*/  @P2 LDG.E.EL R63, desc[UR6][R42.64] ;  /* 0x000000062a3f2981 */ /* 0x0000a2000c2e1900 */
[----:B------:R-:W-:-:S05]  /*2a30*/  SEL R65, R65, RZ, P3 ;  /* 0x000000ff41417207 */ /* 0x000fca0001800000 */
[----:B------:R-:W-:Y:S01]  /*2a40*/  FADD R72, R72, R65 ;  /* 0x0000004148487221 */ /* 0x000fe20000000000 */
[----:B------:R-:W-:Y:S01]  /*2a50*/  IMAD.MOV.U32 R65, RZ, RZ, RZ ;  /* 0x000000ffff417224 */ /* 0x000fe200078e00ff */
[----:B------:R-:W-:Y:S01]  /*2a60*/  SEL R67, R67, RZ, P3 ;  /* 0x000000ff43437207 */ /* 0x000fe20001800000 */
[----:B0-----:R-:W-:Y:S01]  /*2a70*/  IMAD.WIDE R42, R71, 0x4, R38 ;  /* 0x00000004472a7825 */ /* 0x001fe200078e0226 */
[----:B------:R-:W-:-:S03]  /*2a80*/  IADD3 R71, R33, R45, RZ ;  /* 0x0000002d21477210 */ /* 0x000fc60007ffe0ff */
[----:B------:R-:W-:Y:S01]  /*2a90*/  FADD R74, R74, R67 ;  /* 0x000000434a4a7221 */ /* 0x000fe20000000000 */
[----:B------:R0:W2:Y:S01]  /*2aa0*/  @P2 LDG.E.EL R65, desc[UR6][R40.64] ;  /* 0x0000000628412981 */ /* 0x0000a2000c2e1900 */
[----:B------:R-:W-:Y:S01]  /*2ab0*/  HFMA2.MMA R67, -RZ, RZ, 0, 0 ;  /* 0x00000000ff437435 */ /* 0x000fe200000001ff */
[----:B------:R-:W-:Y:S01]  /*2ac0*/  SEL R78, R69, RZ, P3 ;  /* 0x000000ff454e7207 */ /* 0x000fe20001800000 */
[----:B------:R-:W-:Y:S02]  /*2ad0*/  IMAD.MOV.U32 R69, RZ, RZ, RZ ;  /* 0x000000ffff457224 */ /* 0x000fe400078e00ff */
[----:B0-----:R-:W-:-:S06]  /*2ae0*/  IMAD.WIDE R40, R71, 0x4, R38 ;  /* 0x0000000447287825 */ /* 0x001fcc00078e0226 */
[----:B------:R0:W2:Y:S01]  /*2af0*/  @P2 LDG.E.EL R67, desc[UR6][R42.64] ;  /* 0x000000062a432981 */ /* 0x0000a2000c2e1900 */
[----:B------:R-:W-:-:S03]  /*2b00*/  MOV R71, RZ ;  /* 0x000000ff00477202 */ /* 0x000fc60000000f00 */
[----:B------:R1:W2:Y:S01]  /*2b10*/  @P2 LDG.E.EL R69, desc[UR6][R40.64] ;  /* 0x0000000628452981 */ /* 0x0002a2000c2e1900 */
[----:B0-----:R-:W-:Y:S01]  /*2b20*/  IADD3 R43, R11, R45, RZ ;  /* 0x0000002d0b2b7210 */ /* 0x001fe20007ffe0ff */
[----:B------:R-:W-:Y:S01]  /*2b30*/  HFMA2.MMA R45, -RZ, RZ, 0, 0 ;  /* 0x00000000ff2d7435 */ /* 0x000fe200000001ff */
[----:B-1----:R-:W-:-:S04]  /*2b40*/  IMAD.WIDE R40, R73, 0x4, R38 ;  /* 0x0000000449287825 */ /* 0x002fc800078e0226 */
[----:B------:R-:W-:Y:S01]  /*2b50*/  IMAD.MOV.U32 R73, RZ, RZ, RZ ;  /* 0x000000ffff497224 */ /* 0x000fe200078e00ff */
[----:B------:R0:W2:Y:S01]  /*2b60*/  @P2 LDG.E.EL R71, desc[UR6][R40.64] ;  /* 0x0000000628472981 */ /* 0x0000a2000c2e1900 */
[----:B------:R-:W-:-:S05]  /*2b70*/  IMAD.WIDE R42, R43, 0x4, R38 ;  /* 0x000000042b2a7825 */ /* 0x000fca00078e0226 */
[----:B------:R-:W2:Y:S01]  /*2b80*/  @P2 LDG.E.EL R73, desc[UR6][R42.64] ;  /* 0x000000062a492981 */ /* 0x000ea2000c2e1900 */
[----:B0-----:R-:W-:-:S05]  /*2b90*/  IMAD.WIDE R40, R79, 0x4, R38 ;  /* 0x000000044f287825 */ /* 0x001fca00078e0226 */
[----:B------:R0:W2:Y:S01]  /*2ba0*/  @P2 LDG.E.EL R45, desc[UR6][R40.64] ;  /* 0x00000006282d2981 */ /* 0x0000a2000c2e1900 */
[----:B---3--:R-:W-:-:S05]  /*2bb0*/  SEL R18, R18, RZ, P2 ;  /* 0x000000ff12127207 */ /* 0x008fca0001000000 */
[----:B------:R-:W-:Y:S01]  /*2bc0*/  FADD R18, R77, R18 ;  /* 0x000000124d127221 */ /* 0x000fe20000000000 */
[----:B----4-:R-:W-:Y:S02]  /*2bd0*/  SEL R77, R44, RZ, P2 ;  /* 0x000000ff2c4d7207 */ /* 0x010fe40001000000 */
[----:B------:R-:W-:Y:S02]  /*2be0*/  IADD3 R44, R12, 0x11, RZ ;  /* 0x000000110c2c7810 */ /* 0x000fe40007ffe0ff */
[----:B-----5:R-:W-:-:S03]  /*2bf0*/  SEL R51, R51, RZ, P2 ;  /* 0x000000ff33337207 */ /* 0x020fc60001000000 */
[----:B0-----:R-:W-:Y:S02]  /*2c00*/  IMAD R41, R13, 0x121, R44 ;  /* 0x000001210d297824 */ /* 0x001fe400078e022c */
[----:B------:R-:W-:Y:S01]  /*2c10*/  FADD R24, R24, R51 ;  /* 0x0000003318187221 */ /* 0x000fe20000000000 */
[----:B------:R-:W-:Y:S02]  /*2c20*/  IMAD.MOV.U32 R51, RZ, RZ, RZ ;  /* 0x000000ffff337224 */ /* 0x000fe400078e00ff */
[----:B------:R-:W-:-:S05]  /*2c30*/  IMAD.WIDE R40, R41, 0x4, R38 ;  /* 0x0000000429287825 */ /* 0x000fca00078e0226 */
[----:B------:R0:W3:Y:S01]  /*2c40*/  @P1 LDG.E.EL R51, desc[UR6][R40.64] ;  /* 0x0000000628331981 */ /* 0x0000e2000c2e1900 */
[----:B------:R-:W-:Y:S01]  /*2c50*/  FADD R26, R26, R77 ;  /* 0x0000004d1a1a7221 */ /* 0x000fe20000000000 */
[----:B------:R-:W-:Y:S02]  /*2c60*/  IADD3 R43, R29, R44, RZ ;  /* 0x0000002c1d2b7210 */ /* 0x000fe40007ffe0ff */
[----:B------:R-:W-:Y:S02]  /*2c70*/  SEL R54, R54, RZ, P2 ;  /* 0x000000ff36367207 */ /* 0x000fe40001000000 */
[----:B------:R-:W-:Y:S01]  /*2c80*/  IADD3 R77, R27, R44, RZ ;  /* 0x0000002c1b4d7210 */ /* 0x000fe20007ffe0ff */
[----:B------:R-:W-:-:S04]  /*2c90*/  IMAD.WIDE R42, R43, 0x4, R38 ;  /* 0x000000042b2a7825 */ /* 0x000fc800078e0226 */
[----:B------:R-:W-:Y:S01]  /*2ca0*/  FADD R53, R53, R54 ;  /* 0x0000003635357221 */ /* 0x000fe20000000000 */
[----:B------:R-:W-:Y:S01]  /*2cb0*/  MOV R54, RZ ;  /* 0x000000ff00367202 */ /* 0x000fe20000000f00 */
[----:B0-----:R-:W-:Y:S01]  /*2cc0*/  IMAD.WIDE R40, R77, 0x4, R38 ;  /* 0x000000044d287825 */ /* 0x001fe200078e0226 */
[----:B------:R-:W-:Y:S02]  /*2cd0*/  SEL R56, R56, RZ, P2 ;  /* 0x000000ff38387207 */ /* 0x000fe40001000000 */
[----:B------:R-:W-:Y:S02]  /*2ce0*/  IADD3 R77, R5, R44, RZ ;  /* 0x0000002c054d7210 */ /* 0x000fe40007ffe0ff */
[----:B------:R0:W4:Y:S01]  /*2cf0*/  @P1 LDG.E.EL R54, desc[UR6][R42.64] ;  /* 0x000000062a361981 */ /* 0x000122000c2e1900 */
[----:B------:R-:W-:Y:S01]  /*2d00*/  FADD R55, R55, R56 ;  /* 0x0000003837377221 */ /* 0x000fe20000000000 */
[----:B------:R-:W-:Y:S01]  /*2d10*/  IMAD.MOV.U32 R56, RZ, RZ, RZ ;  /* 0x000000ffff387224 */ /* 0x000fe200078e00ff */
[----:B------:R-:W-:-:S05]  /*2d20*/  SEL R58, R58, RZ, P2 ;  /* 0x000000ff3a3a7207 */ /* 0x000fca0001000000 */
[----:B------:R1:W5:Y:S01]  /*2d30*/  @P1 LDG.E.EL R56, desc[UR6][R40.64] ;  /* 0x0000000628381981 */ /* 0x000362000c2e1900 */
[----:B0-----:R-:W-:Y:S01]  /*2d40*/  IMAD.WIDE R42, R77, 0x4, R38 ;  /* 0x000000044d2a7825 */ /* 0x001fe200078e0226 */
[----:B------:R-:W-:-:S03]  /*2d50*/  IADD3 R77, R21, R44, RZ ;  /* 0x0000002c154d7210 */ /* 0x000fc60007ffe0ff */
[----:B------:R-:W-:Y:S01]  /*2d60*/  FADD R57, R57, R58 ;  /* 0x0000003a39397221 */ /* 0x000fe20000000000 */
[----:B------:R-:W-:Y:S01]  /*2d70*/  HFMA2.MMA R58, -RZ, RZ, 0, 0 ;  /* 0x00000000ff3a7435 */ /* 0x000fe200000001ff */
[----:B------:R-:W-:Y:S01]  /*2d80*/  SEL R59, R59, RZ, P2 ;  /* 0x000000ff3b3b7207 */ /* 0x000fe20001000000 */
[----:B-1----:R-:W-:Y:S01]  /*2d90*/  IMAD.WIDE R40, R77, 0x4, R38 ;  /* 0x000000044d287825 */ /* 0x002fe200078e0226 */
[----:B------:R-:W-:-:S03]  /*2da0*/  IADD3 R77, R10, R44, RZ ;  /* 0x0000002c0a4d7210 */ /* 0x000fc60007ffe0ff */
[----:B------:R-:W-:Y:S01]  /*2db0*/  FADD R59, R60, R59 ;  /* 0x0000003b3c3b7221 */ /* 0x000fe20000000000 */
[----:B------:R-:W-:-:S03]  /*2dc0*/  IMAD.MOV.U32 R60, RZ, RZ, RZ ;  /* 0x000000ffff3c7224 */ /* 0x000fc600078e00ff */
[----:B------:R0:W3:Y:S01]  /*2dd0*/  @P1 LDG.E.EL R58, desc[UR6][R42.64] ;  /* 0x000000062a3a1981 */ /* 0x0000e2000c2e1900 */
[----:B------:R-:W-:-:S03]  /*2de0*/  SEL R61, R61, RZ, P2 ;  /* 0x000000ff3d3d7207 */ /* 0x000fc60001000000 */
[----:B------:R1:W3:Y:S01]  /*2df0*/  @P1 LDG.E.EL R60, desc[UR6][R40.64] ;  /* 0x00000006283c1981 */ /* 0x0002e2000c2e1900 */
[----:B0-----:R-:W-:Y:S01]  /*2e00*/  IMAD.WIDE R42, R77, 0x4, R38 ;  /* 0x000000044d2a7825 */ /* 0x001fe200078e0226 */
[----:B------:R-:W-:-:S03]  /*2e10*/  IADD3 R77, R25, R44, RZ ;  /* 0x0000002c194d7210 */ /* 0x000fc60007ffe0ff */
[----:B------:R-:W-:Y:S01]  /*2e20*/  FADD R61, R62, R61 ;  /* 0x0000003d3e3d7221 */ /* 0x000fe20000000000 */
[----:B------:R-:W-:Y:S01]  /*2e30*/  MOV R62, RZ ;  /* 0x000000ff003e7202 */ /* 0x000fe20000000f00 */
[----:B-1----:R-:W-:Y:S01]  /*2e40*/  IMAD.WIDE R40, R77, 0x4, R38 ;  /* 0x000000044d287825 */ /* 0x002fe200078e0226 */
[----:B------:R-:W-:-:S04]  /*2e50*/  IADD3 R77, R23, R44, RZ ;  /* 0x0000002c174d7210 */ /* 0x000fc80007ffe0ff */
[----:B------:R0:W4:Y:S02]  /*2e60*/  @P1 LDG.E.EL R62, desc[UR6][R42.64] ;  /* 0x000000062a3e1981 */ /* 0x000124000c2e1900 */
[----:B0-----:R-:W-:Y:S01]  /*2e70*/  IMAD.WIDE R42, R77, 0x4, R38 ;  /* 0x000000044d2a7825 */ /* 0x001fe200078e0226 */
[----:B------:R-:W-:Y:S02]  /*2e80*/  IADD3 R77, R2, R44, RZ ;  /* 0x0000002c024d7210 */ /* 0x000fe40007ffe0ff */
[----:B------:R-:W-:Y:S01]  /*2e90*/  SEL R79, R76, RZ, P2 ;  /* 0x000000ff4c4f7207 */ /* 0x000fe20001000000 */
[----:B------:R-:W-:Y:S01]  /*2ea0*/  FADD R75, R75, R78 ;  /* 0x0000004e4b4b7221 */ /* 0x000fe20000000000 */
[----:B------:R-:W-:Y:S02]  /*2eb0*/  ISETP.LT.U32.AND P0, PT, R16, 0x131, !P0 ;  /* 0x000001311000780c */ /* 0x000fe40004701070 */
[----:B------:R-:W-:-:S04]  /*2ec0*/  IADD3 R16, R12, 0x12, RZ ;  /* 0x000000120c107810 */ /* 0x000fc80007ffe0ff */
[----:B------:R-:W-:Y:S01]  /*2ed0*/  IADD3 R29, R29, R16, RZ ;  /* 0x000000101d1d7210 */ /* 0x000fe20007ffe0ff */
[--C-:B------:R-:W-:Y:S01]  /*2ee0*/  IMAD R13, R13, 0x121, R16.reuse ;  /* 0x000001210d0d7824 */ /* 0x100fe200078e0210 */
[----:B------:R-:W-:Y:S01]  /*2ef0*/  IADD3 R27, R27, R16, RZ ;  /* 0x000000101b1b7210 */ /* 0x000fe20007ffe0ff */
[--C-:B------:R-:W-:Y:S01]  /*2f00*/  IMAD.IADD R5, R5, 0x1, R16.reuse ;  /* 0x0000000105057824 */ /* 0x100fe200078e0210 */
[----:B------:R-:W-:Y:S01]  /*2f10*/  IADD3 R21, R21, R16, RZ ;  /* 0x0000001015157210 */ /* 0x000fe20007ffe0ff */
[----:B------:R-:W-:Y:S01]  /*2f20*/  IMAD.IADD R23, R23, 0x1, R16 ;  /* 0x0000000117177824 */ /* 0x000fe200078e0210 */
[----:B------:R-:W-:Y:S02]  /*2f30*/  IADD3 R25, R25, R16, RZ ;  /* 0x0000001019197210 */ /* 0x000fe40007ffe0ff */
[----:B--2---:R-:W-:-:S05]  /*2f40*/  SEL R63, R63, RZ, P2 ;  /* 0x000000ff3f3f7207 */ /* 0x004fca0001000000 */
[----:B------:R-:W-:Y:S01]  /*2f50*/  FADD R63, R64, R63 ;  /* 0x0000003f403f7221 */ /* 0x000fe20000000000 */
[----:B------:R-:W-:-:S06]  /*2f60*/  IMAD.MOV.U32 R64, RZ, RZ, RZ ;  /* 0x000000ffff407224 */ /* 0x000fcc00078e00ff */
[----:B------:R0:W2:Y:S01]  /*2f70*/  @P1 LDG.E.EL R64, desc[UR6][R40.64] ;  /* 0x0000000628401981 */ /* 0x0000a2000c2e1900 */
[----:B------:R-:W-:-:S05]  /*2f80*/  SEL R65, R65, RZ, P2 ;  /* 0x000000ff41417207 */ /* 0x000fca0001000000 */
[----:B------:R-:W-:Y:S01]  /*2f90*/  FADD R65, R66, R65 ;  /* 0x0000004142417221 */ /* 0x000fe20000000000 */
[----:B------:R-:W-:Y:S01]  /*2fa0*/  HFMA2.MMA R66, -RZ, RZ, 0, 0 ;  /* 0x00000000ff427435 */ /* 0x000fe200000001ff */
[----:B0-----:R-:W-:Y:S01]  /*2fb0*/  IMAD.WIDE R40, R77, 0x4, R38 ;  /* 0x000000044d287825 */ /* 0x001fe200078e0226 */
[----:B------:R-:W-:Y:S02]  /*2fc0*/  IADD3 R77, R15, R44, RZ ;  /* 0x0000002c0f4d7210 */ /* 0x000fe40007ffe0ff */
[----:B------:R-:W-:Y:S02]  /*2fd0*/  SEL R67, R67, RZ, P2 ;  /* 0x000000ff43437207 */ /* 0x000fe40001000000 */
[----:B------:R-:W-:-:S03]  /*2fe0*/  SEL R69, R69, RZ, P2 ;  /* 0x000000ff45457207 */ /* 0x000fc60001000000 */
[----:B------:R-:W-:Y:S01]  /*2ff0*/  FADD R67, R68, R67 ;  /* 0x0000004344437221 */ /* 0x000fe20000000000 */
[----:B------:R0:W2:Y:S01]  /*3000*/  @P1 LDG.E.EL R66, desc[UR6][R42.64] ;  /* 0x000000062a421981 */ /* 0x0000a2000c2e1900 */
[----:B------:R-:W-:Y:S02]  /*3010*/  IMAD.MOV.U32 R68, RZ, RZ, RZ ;  /* 0x000000ffff447224 */ /* 0x000fe400078e00ff */
[----:B------:R-:W-:Y:S01]  /*3020*/  FADD R69, R70, R69 ;  /* 0x0000004546457221 */ /* 0x000fe20000000000 */
[----:B------:R-:W-:-:S03]  /*3030*/  MOV R70, RZ ;  /* 0x000000ff00467202 */ /* 0x000fc60000000f00 */
[----:B------:R1:W2:Y:S01]  /*3040*/  @P1 LDG.E.EL R68, desc[UR6][R40.64] ;  /* 0x0000000628441981 */ /* 0x0002a2000c2e1900 */
[--C-:B0-----:R-:W-:Y:S01]  /*3050*/  IMAD.WIDE R42, R77, 0x4, R38.reuse ;  /* 0x000000044d2a7825 */ /* 0x101fe200078e0226 */
[----:B------:R-:W-:Y:S02]  /*3060*/  IADD3 R77, R19, R44, RZ ;  /* 0x0000002c134d7210 */ /* 0x000fe40007ffe0ff */
[----:B------:R-:W-:Y:S02]  /*3070*/  SEL R71, R71, RZ, P2 ;  /* 0x000000ff47477207 */ /* 0x000fe40001000000 */
[----:B------:R0:W2:Y:S01]  /*3080*/  @P1 LDG.E.EL R70, desc[UR6][R42.64] ;  /* 0x000000062a461981 */ /* 0x0000a2000c2e1900 */
[----:B-1----:R-:W-:-:S04]  /*3090*/  IMAD.WIDE R40, R77, 0x4, R38 ;  /* 0x000000044d287825 */ /* 0x002fc800078e0226 */
[----:B------:R-:W-:Y:S01]  /*30a0*/  FADD R71, R72, R71 ;  /* 0x0000004748477221 */ /* 0x000fe20000000000 */
[----:B------:R-:W-:Y:S01]  /*30b0*/  SEL R73, R73, RZ, P2 ;  /* 0x000000ff49497207 */ /* 0x000fe20001000000 */
[----:B------:R-:W-:Y:S01]  /*30c0*/  IMAD.MOV.U32 R72, RZ, RZ, RZ ;  /* 0x000000ffff487224 */ /* 0x000fe200078e00ff */
[----:B------:R-:W-:-:S03]  /*30d0*/  IADD3 R77, R17, R44, RZ ;  /* 0x0000002c114d7210 */ /* 0x000fc60007ffe0ff */
[----:B------:R-:W-:Y:S01]  /*30e0*/  FADD R73, R74, R73 ;  /* 0x000000494a497221 */ /* 0x000fe20000000000 */
[----:B------:R-:W-:Y:S01]  /*30f0*/  SEL R76, R45, RZ, P2 ;  /* 0x000000ff2d4c7207 */ /* 0x000fe20001000000 */
[----:B------:R1:W2:Y:S01]  /*3100*/  @P1 LDG.E.EL R72, desc[UR6][R40.64] ;  /* 0x0000000628481981 */ /* 0x0002a2000c2e1900 */
[----:B------:R-:W-:Y:S01]  /*3110*/  IADD3 R45, R33, R44, RZ ;  /* 0x0000002c212d7210 */ /* 0x000fe20007ffe0ff */
[----:B------:R-:W-:Y:S01]  /*3120*/  HFMA2.MMA R74, -RZ, RZ, 0, 0 ;  /* 0x00000000ff4a7435 */ /* 0x000fe200000001ff */
[----:B0-----:R-:W-:-:S04]  /*3130*/  IMAD.WIDE R42, R77, 0x4, R38 ;  /* 0x000000044d2a7825 */ /* 0x001fc800078e0226 */
[----:B------:R-:W-:Y:S01]  /*3140*/  FADD R75, R75, R76 ;  /* 0x0000004c4b4b7221 */ /* 0x000fe20000000000 */
[----:B------:R-:W-:Y:S01]  /*3150*/  CS2R R76, SRZ ;  /* 0x00000000004c7805 */ /* 0x000fe2000001ff00 */
[----:B-1----:R-:W-:-:S03]  /*3160*/  IMAD.WIDE R40, R45, 0x4, R38 ;  /* 0x000000042d287825 */ /* 0x002fc600078e0226 */
[----:B------:R0:W2:Y:S01]  /*3170*/  @P1 LDG.E.EL R74, desc[UR6][R42.64] ;  /* 0x000000062a4a1981 */ /* 0x0000a2000c2e1900 */
[----:B------:R-:W-:-:S03]  /*3180*/  IMAD.IADD R45, R8, 0x1, R44 ;  /* 0x00000001082d7824 */ /* 0x000fc600078e022c */
[----:B------:R1:W2:Y:S01]  /*3190*/  @P1 LDG.E.EL R76, desc[UR6][R40.64] ;  /* 0x00000006284c1981 */ /* 0x0002a2000c2e1900 */
[----:B0-----:R-:W-:Y:S01]  /*31a0*/  IADD3 R43, R11, R44, RZ ;  /* 0x0000002c0b2b7210 */ /* 0x001fe20007ffe0ff */
[----:B-1----:R-:W-:Y:S01]  /*31b0*/  IMAD.WIDE R40, R45, 0x4, R38 ;  /* 0x000000042d287825 */ /* 0x002fe200078e0226 */
[----:B------:R-:W-:-:S04]  /*31c0*/  IADD3 R45, R31, R44, RZ ;  /* 0x0000002c1f2d7210 */ /* 0x000fc80007ffe0ff */
[----:B------:R0:W2:Y:S01]  /*31d0*/  @P1 LDG.E.EL R77, desc[UR6][R40.64] ;  /* 0x00000006284d1981 */ /* 0x0000a2000c2e1900 */
[----:B------:R-:W-:Y:S01]  /*31e0*/  IMAD.WIDE R42, R43, 0x4, R38 ;  /* 0x000000042b2a7825 */ /* 0x000fe200078e0226 */
[----:B0-----:R-:W-:-:S03]  /*31f0*/  MOV R40, RZ ;  /* 0x000000ff00287202 */ /* 0x001fc60000000f00 */
[----:B------:R-:W-:-:S03]  /*3200*/  IMAD.WIDE R44, R45, 0x4, R38 ;  /* 0x000000042d2c7825 */ /* 0x000fc600078e0226 */
[----:B------:R0:W2:Y:S02]  /*3210*/  @P1 LDG.E.EL R40, desc[UR6][R42.64] ;  /* 0x000000062a281981 */ /* 0x0000a4000c2e1900 */
[----:B0-----:R-:W-:-:S06]  /*3220*/  IMAD.MOV.U32 R42, RZ, RZ, RZ ;  /* 0x000000ffff2a7224 */ /* 0x001fcc00078e00ff */
[----:B------:R0:W2:Y:S01]  /*3230*/  @P1 LDG.E.EL R42, desc[UR6][R44.64] ;  /* 0x000000062c2a1981 */ /* 0x0000a2000c2e1900 */
[----:B------:R-:W-:Y:S01]  /*3240*/  IADD3 R43, R2, R16, RZ ;  /* 0x00000010022b7210 */ /* 0x000fe20007ffe0ff */
[--C-:B------:R-:W-:Y:S01]  /*3250*/  IMAD.IADD R31, R31, 0x1, R16.reuse ;  /* 0x000000011f1f7824 */ /* 0x100fe200078e0210 */
[----:B------:R-:W-:Y:S01]  /*3260*/  IADD3 R41, R10, R16, RZ ;  /* 0x000000100a297210 */ /* 0x000fe20007ffe0ff */
[----:B0-----:R-:W-:Y:S01]  /*3270*/  IMAD.IADD R45, R17, 0x1, R16 ;  /* 0x00000001112d7824 */ /* 0x001fe200078e0210 */
[----:B---3--:R-:W-:Y:S02]  /*3280*/  SEL R17, R51, RZ, P1 ;  /* 0x000000ff33117207 */ /* 0x008fe40000800000 */
[----:B------:R-:W-:Y:S01]  /*3290*/  IADD3 R51, R8, R16, RZ ;  /* 0x0000001008337210 */ /* 0x000fe20007ffe0ff */
[----:B------:R-:W-:Y:S01]  /*32a0*/  HFMA2.MMA R8, -RZ, RZ, 0, 0 ;  /* 0x00000000ff087435 */ /* 0x000fe200000001ff */
[----:B------:R-:W-:Y:S01]  /*32b0*/  IADD3 R15, R15, R16, RZ ;  /* 0x000000100f0f7210 */ /* 0x000fe20007ffe0ff */
[----:B------:R-:W-:Y:S01]  /*32c0*/  FADD R18, R18, R17 ;  /* 0x0000001112127221 */ /* 0x000fe20000000000 */
[----:B------:R-:W-:-:S02]  /*32d0*/  IADD3 R19, R19, R16, RZ ;  /* 0x0000001013137210 */ /* 0x000fc40007ffe0ff */
[----:B------:R-:W-:Y:S02]  /*32e0*/  IADD3 R33, R33, R16, RZ ;  /* 0x0000001021217210 */ /* 0x000fe40007ffe0ff */
[----:B------:R-:W-:Y:S01]  /*32f0*/  IADD3 R2, R11, R16, RZ ;  /* 0x000000100b027210 */ /* 0x000fe20007ffe0ff */
[----:B------:R-:W-:Y:S01]  /*3300*/  IMAD.WIDE R16, R13, 0x4, R38 ;  /* 0x000000040d107825 */ /* 0x000fe200078e0226 */
[----:B------:R-:W-:-:S03]  /*3310*/  MOV R13, RZ ;  /* 0x000000ff000d7202 */ /* 0x000fc60000000f00 */
[--C-:B------:R-:W-:Y:S01]  /*3320*/  IMAD.WIDE R10, R29, 0x4, R38.reuse ;  /* 0x000000041d0a7825 */ /* 0x100fe200078e0226 */
[----:B------:R0:W3:Y:S04]  /*3330*/  @P0 LDG.E.EL R8, desc[UR6][R16.64] ;  /* 0x0000000610080981 */ /* 0x0000e8000c2e1900 */
[----:B------:R1:W3:Y:S01]  /*3340*/  @P0 LDG.E.EL R13, desc[UR6][R10.64] ;  /* 0x000000060a0d0981 */ /* 0x0002e2000c2e1900 */
[----:B------:R-:W-:Y:S01]  /*3350*/  HFMA2.MMA R29, -RZ, RZ, 0, 0 ;  /* 0x00000000ff1d7435 */ /* 0x000fe200000001ff */
[----:B0-----:R-:W-:-:S04]  /*3360*/  IMAD.WIDE R16, R5, 0x4, R38 ;  /* 0x0000000405107825 */ /* 0x001fc800078e0226 */
[----:B-1----:R-:W-:-:S04]  /*3370*/  IMAD.WIDE R10, R27, 0x4, R38 ;  /* 0x000000041b0a7825 */ /* 0x002fc800078e0226 */
[----:B------:R-:W-:Y:S01]  /*3380*/  IMAD.MOV.U32 R27, RZ, RZ, RZ ;  /* 0x000000ffff1b7224 */ /* 0x000fe200078e00ff */
[----:B------:R-:W3:Y:S05]  /*3390*/  @P0 LDG.E.EL R29, desc[UR6][R10.64] ;  /* 0x000000060a1d0981 */ /* 0x000eea000c2e1900 */
[----:B------:R0:W3:Y:S01]  /*33a0*/  @P0 LDG.E.EL R27, desc[UR6][R16.64] ;  /* 0x00000006101b0981 */ /* 0x0000e2000c2e1900 */
[----:B------:R-:W-:Y:S01]  /*33b0*/  MOV R5, RZ ;  /* 0x000000ff00057202 */ /* 0x000fe20000000f00 */
[----:B0-----:R-:W-:Y:S01]  /*33c0*/  IMAD.WIDE R16, R21, 0x4, R38 ;  /* 0x0000000415107825 */ /* 0x001fe200078e0226 */
[----:B------:R-:W-:-:S03]  /*33d0*/  HFMA2.MMA R21, -RZ, RZ, 0, 0 ;  /* 0x00000000ff157435 */ /* 0x000fc600000001ff */
[----:B------:R-:W-:Y:S01]  /*33e0*/  IMAD.WIDE R10, R41, 0x4, R38 ;  /* 0x00000004290a7825 */ /* 0x000fe200078e0226 */
[----:B------:R0:W3:Y:S01]  /*33f0*/  @P0 LDG.E.EL R5, desc[UR6][R16.64] ;  /* 0x0000000610050981 */ /* 0x0000e2000c2e1900 */
[----:B------:R-:W-:-:S05]  /*3400*/  MOV R41, RZ ;  /* 0x000000ff00297202 */ /* 0x000fca0000000f00 */
[----:B------:R1:W3:Y:S01]  /*3410*/  @P0 LDG.E.EL R21, desc[UR6][R10.64] ;  /* 0x000000060a150981 */ /* 0x0002e2000c2e1900 */
[----:B0-----:R-:W-:Y:S01]  /*3420*/  IMAD.WIDE R16, R23, 0x4, R38 ;  /* 0x0000000417107825 */ /* 0x001fe200078e0226 */
[----:B------:R-:W-:-:S03]  /*3430*/  HFMA2.MMA R23, -RZ, RZ, 0, 0 ;  /* 0x00000000ff177435 */ /* 0x000fc600000001ff */
[----:B-1----:R-:W-:-:S04]  /*3440*/  IMAD.WIDE R10, R25, 0x4, R38 ;  /* 0x00000004190a7825 */ /* 0x002fc800078e0226 */
[----:B------:R-:W-:Y:S01]  /*3450*/  IMAD.MOV.U32 R25, RZ, RZ, RZ ;  /* 0x000000ffff197224 */ /* 0x000fe200078e00ff */
[----:B------:R0:W3:Y:S05]  /*3460*/  @P0 LDG.E.EL R41, desc[UR6][R10.64] ;  /* 0x000000060a290981 */ /* 0x0000ea000c2e1900 */
[----:B------:R1:W3:Y:S01]  /*3470*/  @P0 LDG.E.EL R25, desc[UR6][R16.64] ;  /* 0x0000000610190981 */ /* 0x0002e2000c2e1900 */
[----:B0-----:R-:W-:Y:S01]  /*3480*/  IMAD.WIDE R10, R15, 0x4, R38 ;  /* 0x000000040f0a7825 */ /* 0x001fe200078e0226 */
[----:B------:R-:W-:-:S03]  /*3490*/  HFMA2.MMA R15, -RZ, RZ, 0, 0 ;  /* 0x00000000ff0f7435 */ /* 0x000fc600000001ff */
[----:B-1----:R-:W-:Y:S01]  /*34a0*/  IMAD.WIDE R16, R43, 0x4, R38 ;  /* 0x000000042b107825 */ /* 0x002fe200078e0226 */
[----:B------:R-:W-:-:S04]  /*34b0*/  MOV R43, RZ ;  /* 0x000000ff002b7202 */ /* 0x000fc80000000f00 */
[----:B------:R0:W3:Y:S04]  /*34c0*/  @P0 LDG.E.EL R23, desc[UR6][R16.64] ;  /* 0x0000000610170981 */ /* 0x0000e8000c2e1900 */
[----:B------:R1:W3:Y:S01]  /*34d0*/  @P0 LDG.E.EL R43, desc[UR6][R10.64] ;  /* 0x000000060a2b0981 */ /* 0x0002e2000c2e1900 */
[----:B0-----:R-:W-:Y:S01]  /*34e0*/  IMAD.WIDE R16, R33, 0x4, R38 ;  /* 0x0000000421107825 */ /* 0x001fe200078e0226 */
[----:B------:R-:W-:-:S03]  /*34f0*/  HFMA2.MMA R33, -RZ, RZ, 0, 0 ;  /* 0x00000000ff217435 */ /* 0x000fc600000001ff */
[----:B-1----:R-:W-:-:S05]  /*3500*/  IMAD.WIDE R10, R19, 0x4, R38 ;  /* 0x00000004130a7825 */ /* 0x002fca00078e0226 */
[----:B------:R0:W3:Y:S01]  /*3510*/  @P0 LDG.E.EL R15, desc[UR6][R10.64] ;  /* 0x000000060a0f0981 */ /* 0x0000e2000c2e1900 */
[----:B------:R-:W-:Y:S02]  /*3520*/  IMAD.MOV.U32 R19, RZ, RZ, RZ ;  /* 0x000000ffff137224 */ /* 0x000fe400078e00ff */
[----:B------:R-:W-:-:S05]  /*3530*/  IMAD.WIDE R44, R45, 0x4, R38 ;  /* 0x000000042d2c7825 */ /* 0x000fca00078e0226 */
[----:B------:R-:W3:Y:S01]  /*3540*/  @P0 LDG.E.EL R19, desc[UR6][R44.64] ;  /* 0x000000062c130981 */ /* 0x000ee2000c2e1900 */
[----:B0-----:R-:W-:-:S05]  /*3550*/  IMAD.WIDE R10, R51, 0x4, R38 ;  /* 0x00000004330a7825 */ /* 0x001fca00078e0226 */
[----:B------:R0:W3:Y:S01]  /*3560*/  @P0 LDG.E.EL R33, desc[UR6][R10.64] ;  /* 0x000000060a210981 */ /* 0x0000e2000c2e1900 */
[----:B------:R-:W-:Y:S01]  /*3570*/  MOV R51, RZ ;  /* 0x000000ff00337202 */ /* 0x000fe20000000f00 */
[----:B0-----:R-:W-:-:S04]  /*3580*/  IMAD.WIDE R10, R2, 0x4, R38 ;  /* 0x00000004020a7825 */ /* 0x001fc800078e0226 */
[----:B------:R-:W-:Y:S01]  /*3590*/  IMAD.WIDE R38, R31, 0x4, R38 ;  /* 0x000000041f267825 */ /* 0x000fe200078e0226 */
[----:B------:R-:W-:Y:S01]  /*35a0*/  MOV R44, RZ ;  /* 0x000000ff002c7202 */ /* 0x000fe20000000f00 */
[----:B------:R0:W3:Y:S02]  /*35b0*/  @P0 LDG.E.EL R51, desc[UR6][R10.64] ;  /* 0x000000060a330981 */ /* 0x0000e4000c2e1900 */
[----:B------:R-:W-:-:S03]  /*35c0*/  IMAD.MOV.U32 R31, RZ, RZ, RZ ;  /* 0x000000ffff1f7224 */ /* 0x000fc600078e00ff */
[----:B------:R1:W3:Y:S04]  /*35d0*/  @P0 LDG.E.EL R44, desc[UR6][R16.64] ;  /* 0x00000006102c0981 */ /* 0x0002e8000c2e1900 */
[----:B------:R4:W3:Y:S01]  /*35e0*/  @P0 LDG.E.EL R31, desc[UR6][R38.64] ;  /* 0x00000006261f0981 */ /* 0x0008e2000c2e1900 */
[C---:B------:R-:W-:Y:S02]  /*35f0*/  ISETP.GE.AND P2, PT, R52.reuse, 0x10, PT ;  /* 0x000000103400780c */ /* 0x040fe40003f46270 */
[----:B------:R-:W-:Y:S02]  /*3600*/  ISETP.GT.AND P3, PT, R52, 0xf, PT ;  /* 0x0000000f3400780c */ /* 0x000fe40003f64270 */
[----:B------:R-:W-:Y:S01]  /*3610*/  IADD3 R2, R52, 0x2, RZ ;  /* 0x0000000234027810 */ /* 0x000fe20007ffe0ff */
[----:B0-----:R-:W-:Y:S01]  /*3620*/  VIADD R10, R9, 0x2 ;  /* 0x00000002090a7836 */ /* 0x001fe20000000000 */
[----:B------:R-:W-:-:S02]  /*3630*/  ISETP.GE.AND P4, PT, R12, 0x110, PT ;  /* 0x000001100c00780c */ /* 0x000fc40003f86270 */
[----:B-1----:R-:W-:Y:S02]  /*3640*/  SEL R16, R2, RZ, !P2 ;  /* 0x000000ff02107207 */ /* 0x002fe40005000000 */
[----:B------:R-:W-:Y:S02]  /*3650*/  ISETP.GT.AND P2, PT, R12, 0x10f, PT ;  /* 0x0000010f0c00780c */ /* 0x000fe40003f44270 */
[----:B------:R-:W-:Y:S02]  /*3660*/  IADD3 R12, R9, R52, RZ ;  /* 0x00000034090c7210 */ /* 0x000fe40007ffe0ff */
[----:B------:R-:W-:Y:S02]  /*3670*/  SEL R10, R10, RZ, !P4 ;  /* 0x000000ff0a0a7207 */ /* 0x000fe40006000000 */
[----:B------:R-:W-:Y:S01]  /*3680*/  SEL R11, RZ, 0x12, !P2 ;  /* 0x00000012ff0b7807 */ /* 0x000fe20005000000 */
[----:B------:R-:W0:Y:S01]  /*3690*/  S2UR UR5, SR_CgaCtaId ;  /* 0x00000000000579c3 */ /* 0x000e220000008800 */
[----:B------:R-:W-:Y:S01]  /*36a0*/  IADD3 R2, R16, 0x12, RZ ;  /* 0x0000001210027810 */ /* 0x000fe20007ffe0ff */
[----:B------:R-:W-:Y:S01]  /*36b0*/  IMAD R12, R9, R52, -R12 ;  /* 0x00000034090c7224 */ /* 0x000fe200078e0a0c */
[----:B------:R-:W-:-:S02]  /*36c0*/  @!P3 IADD3 R2, R16, RZ, RZ ;  /* 0x000000ff1002b210 */ /* 0x000fc40007ffe0ff */
[----:B------:R-:W-:Y:S02]  /*36d0*/  IADD3 R11, R11, R10, RZ ;  /* 0x0000000a0b0b7210 */ /* 0x000fe40007ffe0ff */
[----:B------:R-:W-:Y:S02]  /*36e0*/  SHF.L.U32 R17, R7, 0x2, RZ ;  /* 0x0000000207117819 */ /* 0x000fe400000006ff */
[----:B------:R-:W-:Y:S02]  /*36f0*/  IADD3 R12, R11, R12, R2 ;  /* 0x0000000c0b0c7210 */ /* 0x000fe40007ffe002 */
[----:B------:R-:W-:Y:S01]  /*3700*/  LOP3.LUT R6, R6, 0x3c, R17, 0xf8, !PT ;  /* 0x0000003c06067812 */ /* 0x000fe200078ef811 */
[----:B------:R-:W-:Y:S02]  /*3710*/  IMAD R9, R9, R2, RZ ;  /* 0x0000000209097224 */ /* 0x000fe400078e02ff */
[----:B------:R-:W-:Y:S02]  /*3720*/  VIADD R12, R12, 0x1 ;  /* 0x000000010c0c7836 */ /* 0x000fe40000000000 */
[----:B------:R-:W-:-:S04]  /*3730*/  IMAD.HI R17, R6, 0x2aaaaaab, RZ ;  /* 0x2aaaaaab06117827 */ /* 0x000fc800078e02ff */
[----:B------:R-:W-:Y:S02]  /*3740*/  IMAD R52, R52, R11, R9 ;  /* 0x0000000b34347224 */ /* 0x000fe400078e0209 */
[----:B------:R-:W-:Y:S01]  /*3750*/  IMAD R11, R11, R2, R12 ;  /* 0x000000020b0b7224 */ /* 0x000fe200078e020c */
[----:B------:R-:W-:Y:S02]  /*3760*/  SHF.R.U32.HI R2, RZ, 0x1f, R17 ;  /* 0x0000001fff027819 */ /* 0x000fe40000011611 */
[--C-:B------:R-:W-:Y:S02]  /*3770*/  SHF.R.U32.HI R9, RZ, 0x4, R7.reuse ;  /* 0x00000004ff097819 */ /* 0x100fe40000011607 */
[----:B------:R-:W-:Y:S01]  /*3780*/  LEA.HI.SX32 R17, R17, R2, 0x19 ;  /* 0x0000000211117211 */ /* 0x000fe200078fcaff */
[----:B------:R-:W-:Y:S01]  /*3790*/  UMOV UR4, 0x400 ;  /* 0x0000040000047882 */ /* 0x000fe20000000000 */
[----:B----4-:R-:W-:Y:S02]  /*37a0*/  SHF.R.U32.HI R39, RZ, 0x6, R7 ;  /* 0x00000006ff277819 */ /* 0x010fe40000011607 */
[----:B------:R-:W-:Y:S01]  /*37b0*/  SHF.L.U32 R2, R7, 0x6, RZ ;  /* 0x0000000607027819 */ /* 0x000fe200000006ff */
[----:B0-----:R-:W-:Y:S01]  /*37c0*/  UPRMT UR4, UR5, 0x654, UR4 ;  /* 0x0000065405047896 */ /* 0x001fe20008000004 */
[----:B------:R-:W-:-:S02]  /*37d0*/  SGXT.U32 R9, R9, 0x4 ;  /* 0x000000040909781a */ /* 0x000fc40000000000 */
[----:B------:R-:W-:Y:S02]  /*37e0*/  SGXT.U32 R39, R39, 0x2 ;  /* 0x000000022727781a */ /* 0x000fe40000000000 */
[----:B------:R-:W-:Y:S02]  /*37f0*/  LOP3.LUT R2, R2, 0xfc0, RZ, 0xc0, !PT ;  /* 0x00000fc002027812 */ /* 0x000fe400078ec0ff */
[----:B------:R-:W-:Y:S02]  /*3800*/  LOP3.LUT R4, R4, R9, RZ, 0xfc, !PT ;  /* 0x0000000904047212 */ /* 0x000fe400078efcff */
[C---:B------:R-:W-:Y:S02]  /*3810*/  LOP3.LUT R9, R2.reuse, R39, RZ, 0xfc, !PT ;  /* 0x0000002702097212 */ /* 0x040fe400078efcff */
[----:B------:R-:W-:-:S04]  /*3820*/  LEA.HI R2, R2, UR4, RZ, 0x1e ;  /* 0x0000000402027c11 */ /* 0x000fc8000f8ff0ff */
[----:B------:R-:W-:Y:S02]  /*3830*/  LEA R9, R9, R2, 0x2 ;  /* 0x0000000209097211 */ /* 0x000fe400078e10ff */
[----:B------:R-:W-:-:S04]  /*3840*/  LOP3.LUT R2, R4, 0x10, RZ, 0xfc, !PT ;  /* 0x0000001004027812 */ /* 0x000fc800078efcff */
[----:B------:R-:W-:Y:S02]  /*3850*/  ISETP.GE.AND P4, PT, R2, 0x121, PT ;  /* 0x000001210200780c */ /* 0x000fe40003f86270 */
[----:B------:R-:W-:Y:S01]  /*3860*/  LOP3.LUT R2, R4, 0x20, RZ, 0xfc, !PT ;  /* 0x0000002004027812 */ /* 0x000fe200078efcff */
[----:B------:R-:W-:-:S03]  /*3870*/  IMAD R6, R17, -0x300, R6 ;  /* 0xfffffd0011067824 */ /* 0x000fc600078e0206 */
[----:B------:R-:W-:Y:S02]  /*3880*/  ISETP.GE.AND P3, PT, R2, 0x121, PT ;  /* 0x000001210200780c */ /* 0x000fe40003f66270 */
[----:B------:R-:W-:Y:S01]  /*3890*/  SHF.L.U32 R2, R7, 0x2, RZ ;  /* 0x0000000207027819 */ /* 0x000fe200000006ff */
[----:B------:R-:W-:Y:S01]  /*38a0*/  IMAD R17, R17, 0x36300, R6 ;  /* 0x0003630011117824 */ /* 0x000fe200078e0206 */
[----:B------:R-:W-:Y:S01]  /*38b0*/  LOP3.LUT R6, R4, 0x30, RZ, 0xfc, !PT ;  /* 0x0000003004067812 */ /* 0x000fe200078efcff */
[----:B------:R-:W-:Y:S01]  /*38c0*/  STS [R9+0x30], R14 ;  /* 0x0000300e09007388 */ /* 0x000fe20000000800 */
[----:B------:R-:W-:-:S03]  /*38d0*/  LOP3.LUT R2, R2, 0x3fc, RZ, 0xc0, !PT ;  /* 0x000003fc02027812 */ /* 0x000fc600078ec0ff */
[----:B------:R-:W-:Y:S01]  /*38e0*/  STS [R9+0x40], R0 ;  /* 0x0000400009007388 */ /* 0x000fe20000000800 */
[----:B------:R-:W-:-:S03]  /*38f0*/  ISETP.GE.AND P2, PT, R6, 0x121, PT ;  /* 0x000001210600780c */ /* 0x000fc60003f46270 */
[----:B------:R0:W-:Y:S01]  /*3900*/  STS [R9+0x50], R3 ;  /* 0x0000500309007388 */ /* 0x0001e20000000800 */
[----:B------:R-:W-:-:S03]  /*3910*/  LOP3.LUT R6, R2, 0x400, RZ, 0xfc, !PT ;  /* 0x0000040002067812 */ /* 0x000fc600078efcff */
[----:B------:R-:W-:Y:S04]  /*3920*/  STS [R9+0x60], R50 ;  /* 0x0000603209007388 */ /* 0x000fe80000000800 */
[----:B------:R-:W-:Y:S04]  /*3930*/  STS [R9+0x70], R49 ;  /* 0x0000703109007388 */ /* 0x000fe80000000800 */
[----:B------:R-:W-:Y:S01]  /*3940*/  STS [R9+0x80], R48 ;  /* 0x0000803009007388 */ /* 0x000fe20000000800 */
[----:B0-----:R-:W-:-:S03]  /*3950*/  SEL R3, R54, RZ, P1 ;  /* 0x000000ff36037207 */ /* 0x001fc60000800000 */
[----:B------:R-:W-:Y:S04]  /*3960*/  STS [R9+0x90], R47 ;  /* 0x0000902f09007388 */ /* 0x000fe80000000800 */
[----:B------:R-:W-:Y:S04]  /*3970*/  STS [R9+0xa0], R46 ;  /* 0x0000a02e09007388 */ /* 0x000fe80000000800 */
[----:B------:R-:W-:Y:S04]  /*3980*/  STS [R9+0xb0], R37 ;  /* 0x0000b02509007388 */ /* 0x000fe80000000800 */
[----:B------:R-:W-:Y:S04]  /*3990*/  STS [R9+0xc0], R36 ;  /* 0x0000c02409007388 */ /* 0x000fe80000000800 */
[----:B------:R-:W-:Y:S04]  /*39a0*/  STS [R9+0xd0], R35 ;  /* 0x0000d02309007388 */ /* 0x000fe80000000800 */
[----:B------:R0:W-:Y:S04]  /*39b0*/  STS [R9+0xe0], R34 ;  /* 0x0000e02209007388 */ /* 0x0001e80000000800 */
[----:B------:R-:W-:Y:S04]  /*39c0*/  STS [R9], R32 ;  /* 0x0000002009007388 */ /* 0x000fe80000000800 */
[----:B------:R-:W-:Y:S04]  /*39d0*/  STS [R9+0x10], R20 ;  /* 0x0000101409007388 */ /* 0x000fe80000000800 */
[----:B------:R-:W-:Y:S04]  /*39e0*/  STS [R9+0x20], R30 ;  /* 0x0000201e09007388 */ /* 0x000fe80000000800 */
[----:B------:R1:W-:Y:S01]  /*39f0*/  STS [R9+0xf0], R28 ;  /* 0x0000f01c09007388 */ /* 0x0003e20000000800 */
[----:B------:R-:W-:-:S02]  /*3a00*/  LOP3.LUT R10, R2, 0x800, RZ, 0xfc, !PT ;  /* 0x00000800020a7812 */ /* 0x000fc400078efcff */
[----:B------:R-:W-:Y:S01]  /*3a10*/  SEL R62, R62, RZ, P1 ;  /* 0x000000ff3e3e7207 */ /* 0x000fe20000800000 */
[----:B------:R-:W-:Y:S01]  /*3a20*/  FADD R26, R26, R3 ;  /* 0x000000031a1a7221 */ /* 0x000fe20000000000 */
[----:B------:R-:W-:Y:S01]  /*3a30*/  LOP3.LUT R12, R2, 0xc00, RZ, 0xfc, !PT ;  /* 0x00000c00020c7812 */ /* 0x000fe200078efcff */
[----:B------:R-:W-:Y:S01]  /*3a40*/  FADD R22, R22, R79 ;  /* 0x0000004f16167221 */ /* 0x000fe20000000000 */
[----:B------:R-:W-:Y:S02]  /*3a50*/  SHF.R.U32.HI R6, RZ, 0x2, R6 ;  /* 0x00000002ff067819 */ /* 0x000fe40000011606 */
[----:B--2---:R-:W-:Y:S01]  /*3a60*/  SEL R64, R64, RZ, P1 ;  /* 0x000000ff40407207 */ /* 0x004fe20000800000 */
[----:B------:R-:W-:Y:S01]  /*3a70*/  IMAD.IADD R52, R11, 0x1, -R52 ;  /* 0x000000010b347824 */ /* 0x000fe200078e0a34 */
[----:B------:R-:W-:Y:S01]  /*3a80*/  SHF.R.U32.HI R10, RZ, 0x2, R10 ;  /* 0x00000002ff0a7819 */ /* 0x000fe2000001160a */
[----:B0-----:R-:W0:Y:S01]  /*3a90*/  LDC.64 R34, c[0x0][0x220] ;  /* 0x00008800ff227b82 */ /* 0x001e220000000a00 */
[----:B------:R-:W-:-:S02]  /*3aa0*/  LOP3.LUT R7, R7, 0xf0, RZ, 0xc0, !PT ;  /* 0x000000f007077812 */ /* 0x000fc400078ec0ff */
[----:B------:R-:W-:Y:S01]  /*3ab0*/  SEL R3, R58, RZ, P1 ;  /* 0x000000ff3a037207 */ /* 0x000fe20000800000 */
[----:B------:R-:W-:Y:S01]  /*3ac0*/  FADD R55, R55, R62 ;  /* 0x0000003e37377221 */ /* 0x000fe20000000000 */
[----:B------:R-:W-:Y:S02]  /*3ad0*/  SHF.R.U32.HI R12, RZ, 0x2, R12 ;  /* 0x00000002ff0c7819 */ /* 0x000fe4000001160c */
[----:B------:R-:W-:Y:S02]  /*3ae0*/  LOP3.LUT R6, R6, 0x1f0, RZ, 0xc0, !PT ;  /* 0x000001f006067812 */ /* 0x000fe400078ec0ff */
[----:B------:R-:W-:Y:S01]  /*3af0*/  SEL R66, R66, RZ, P1 ;  /* 0x000000ff42427207 */ /* 0x000fe20000800000 */
[----:B------:R-:W-:Y:S01]  /*3b00*/  VIADD R7, R7, UR4 ;  /* 0x0000000407077c36 */ /* 0x000fe20008000000 */
[----:B------:R-:W-:Y:S01]  /*3b10*/  LOP3.LUT R10, R10, 0x2f0, RZ, 0xc0, !PT ;  /* 0x000002f00a0a7812 */ /* 0x000fe200078ec0ff */
[----:B------:R-:W-:Y:S01]  /*3b20*/  FADD R22, R22, R3 ;  /* 0x0000000316167221 */ /* 0x000fe20000000000 */
[----:B------:R-:W-:-:S02]  /*3b30*/  SEL R40, R40, RZ, P1 ;  /* 0x000000ff28287207 */ /* 0x000fc40000800000 */
[----:B-----5:R-:W-:Y:S02]  /*3b40*/  SEL R11, R56, RZ, P1 ;  /* 0x000000ff380b7207 */ /* 0x020fe40000800000 */
[----:B------:R-:W-:Y:S01]  /*3b50*/  SEL R0, R77, RZ, P1 ;  /* 0x000000ff4d007207 */ /* 0x000fe20000800000 */
[----:B------:R-:W-:Y:S01]  /*3b60*/  FADD R57, R57, R64 ;  /* 0x0000004039397221 */ /* 0x000fe20000000000 */
[----:B------:R-:W-:Y:S02]  /*3b70*/  LOP3.LUT R12, R12, 0x3f0, RZ, 0xc0, !PT ;  /* 0x000003f00c0c7812 */ /* 0x000fe400078ec0ff */
[----:B------:R-:W-:Y:S02]  /*3b80*/  IADD3 R39, R6, UR4, RZ ;  /* 0x0000000406277c10 */ /* 0x000fe4000fffe0ff */
[----:B---3--:R-:W-:Y:S01]  /*3b90*/  SEL R3, R8, RZ, P0 ;  /* 0x000000ff08037207 */ /* 0x008fe20000000000 */
[----:B------:R-:W-:Y:S01]  /*3ba0*/  FADD R59, R59, R66 ;  /* 0x000000423b3b7221 */ /* 0x000fe20000000000 */
[----:B------:R-:W-:-:S02]  /*3bb0*/  SEL R72, R72, RZ, P1 ;  /* 0x000000ff48487207 */ /* 0x000fc40000800000 */
[----:B------:R-:W-:Y:S02]  /*3bc0*/  SEL R74, R74, RZ, P1 ;  /* 0x000000ff4a4a7207 */ /* 0x000fe40000800000 */
[----:B------:R-:W-:Y:S01]  /*3bd0*/  SEL R27, R27, RZ, P0 ;  /* 0x000000ff1b1b7207 */ /* 0x000fe20000000000 */
[----:B------:R-:W-:Y:S01]  /*3be0*/  FADD R73, R73, R40 ;  /* 0x0000002849497221 */ /* 0x000fe20000000000 */
[----:B------:R-:W-:Y:S01]  /*3bf0*/  IADD3 R45, R10, UR4, RZ ;  /* 0x000000040a2d7c10 */ /* 0x000fe2000fffe0ff */
[----:B------:R-:W-:Y:S01]  /*3c00*/  IMAD R10, R2, 0x4, R7 ;  /* 0x00000004020a7824 */ /* 0x000fe200078e0207 */
[----:B------:R-:W-:Y:S02]  /*3c10*/  SEL R68, R68, RZ, P1 ;  /* 0x000000ff44447207 */ /* 0x000fe40000800000 */
[----:B------:R-:W-:Y:S02]  /*3c20*/  SEL R70, R70, RZ, P1 ;  /* 0x000000ff46467207 */ /* 0x000fe40000800000 */
[----:B------:R-:W-:Y:S01]  /*3c30*/  SEL R42, R42, RZ, P1 ;  /* 0x000000ff2a2a7207 */ /* 0x000fe20000800000 */
[----:B------:R-:W-:Y:S01]  /*3c40*/  FADD R24, R24, R11 ;  /* 0x0000000b18187221 */ /* 0x000fe20000000000 */
[----:B------:R-:W-:Y:S01]  /*3c50*/  IADD3 R79, R12, UR4, RZ ;  /* 0x000000040c4f7c10 */ /* 0x000fe2000fffe0ff */
[----:B------:R-:W-:Y:S01]  /*3c60*/  FADD R71, R71, R0 ;  /* 0x0000000047477221 */ /* 0x000fe20000000000 */
[----:B------:R-:W-:-:S02]  /*3c70*/  LEA R7, R2, R39, 0x2 ;  /* 0x0000002702077211 */ /* 0x000fc400078e10ff */
[----:B------:R-:W-:Y:S01]  /*3c80*/  SEL R14, R21, RZ, P0 ;  /* 0x000000ff150e7207 */ /* 0x000fe20000000000 */
[----:B------:R-:W-:Y:S01]  /*3c90*/  FADD R40, R22, R27 ;  /* 0x0000001b16287221 */ /* 0x000fe20000000000 */
[----:B------:R-:W-:Y:S01]  /*3ca0*/  SEL R13, R13, RZ, P0 ;  /* 0x000000ff0d0d7207 */ /* 0x000fe20000000000 */
[----:B------:R-:W-:Y:S01]  /*3cb0*/  FADD R0, R18, R3 ;  /* 0x0000000312007221 */ /* 0x000fe20000000000 */
[----:B------:R-:W-:Y:S01]  /*3cc0*/  SEL R29, R29, RZ, P0 ;  /* 0x000000ff1d1d7207 */ /* 0x000fe20000000000 */
[----:B------:R-:W-:Y:S01]  /*3cd0*/  FADD R65, R65, R72 ;  /* 0x0000004841417221 */ /* 0x000fe20000000000 */
[----:B------:R-:W-:Y:S01]  /*3ce0*/  FADD R67, R67, R74 ;  /* 0x0000004a43437221 */ /* 0x000fe20000000000 */
[----:B------:R-:W-:Y:S02]  /*3cf0*/  I2FP.F32.S32 R52, R52 ;  /* 0x0000003400347245 */ /* 0x000fe40000201400 */
[----:B------:R-:W-:Y:S01]  /*3d00*/  SEL R16, R41, RZ, P0 ;  /* 0x000000ff29107207 */ /* 0x000fe20000000000 */
[----:B------:R-:W-:Y:S01]  /*3d10*/  FADD R41, R55, R14 ;  /* 0x0000000e37297221 */ /* 0x000fe20000000000 */
[----:B------:R-:W-:-:S03]  /*3d20*/  SEL R14, R25, RZ, P0 ;  /* 0x000000ff190e7207 */ /* 0x000fc60000000000 */
[----:B------:R-:W-:Y:S01]  /*3d30*/  FADD R39, R57, R16 ;  /* 0x0000001039277221 */ /* 0x000fe20000000000 */
[C---:B------:R-:W-:Y:S01]  /*3d40*/  LEA R6, R2.reuse, R45, 0x2 ;  /* 0x0000002d02067211 */ /* 0x040fe200078e10ff */
[----:B------:R-:W-:Y:S01]  /*3d50*/  FADD R61, R61, R68 ;  /* 0x000000443d3d7221 */ /* 0x000fe20000000000 */
[----:B------:R-:W-:Y:S01]  /*3d60*/  FADD R63, R63, R70 ;  /* 0x000000463f3f7221 */ /* 0x000fe20000000000 */
[----:B------:R-:W-:Y:S01]  /*3d70*/  FADD R59, R59, R14 ;  /* 0x0000000e3b3b7221 */ /* 0x000fe20000000000 */
[----:B------:R-:W-:Y:S01]  /*3d80*/  FADD R12, R75, R42 ;  /* 0x0000002a4b0c7221 */ /* 0x000fe20000000000 */
[----:B------:R-:W-:Y:S01]  /*3d90*/  LEA R2, R2, R79, 0x2 ;  /* 0x0000004f02027211 */ /* 0x000fe200078e10ff */
[----:B------:R-:W-:Y:S01]  /*3da0*/  FADD R8, R26, R13 ;  /* 0x0000000d1a087221 */ /* 0x000fe20000000000 */
[----:B------:R-:W-:Y:S01]  /*3db0*/  SEL R60, R60, RZ, P1 ;  /* 0x000000ff3c3c7207 */ /* 0x000fe20000800000 */
[----:B------:R-:W-:Y:S01]  /*3dc0*/  FADD R38, R24, R29 ;  /* 0x0000001d18267221 */ /* 0x000fe20000000000 */
[----:B------:R-:W-:Y:S01]  /*3dd0*/  BAR.SYNC.DEFER_BLOCKING 0x0 ;  /* 0x0000000000007b1d */ /* 0x000fe20000010000 */
[----:B------:R-:W-:-:S02]  /*3de0*/  SEL R76, R76, RZ, P1 ;  /* 0x000000ff4c4c7207 */ /* 0x000fc40000800000 */
[----:B------:R-:W-:Y:S02]  /*3df0*/  SEL R16, R23, RZ, P0 ;  /* 0x000000ff17107207 */ /* 0x000fe40000000000 */
[----:B------:R-:W-:-:S03]  /*3e00*/  SEL R18, R43, RZ, P0 ;  /* 0x000000ff2b127207 */ /* 0x000fc60000000000 */
[----:B------:R-:W-:Y:S01]  /*3e10*/  FADD R61, R61, R16 ;  /* 0x000000103d3d7221 */ /* 0x000fe20000000000 */
[C---:B------:R-:W-:Y:S01]  /*3e20*/  ISETP.GE.AND P5, PT, R4.reuse, 0x121, PT ;  /* 0x000001210400780c */ /* 0x040fe20003fa6270 */
[----:B------:R-:W-:Y:S01]  /*3e30*/  IMAD R4, R4, 0x300, R17 ;  /* 0x0000030004047824 */ /* 0x000fe200078e0211 */
[----:B------:R-:W-:Y:S01]  /*3e40*/  FSETP.GT.AND P1, PT, |R52|, 8.50705917302346158658e+37, PT ;  /* 0x7e8000003400780b */ /* 0x000fe20003f24200 */
[----:B------:R-:W-:Y:S01]  /*3e50*/  FADD R43, R63, R18 ;  /* 0x000000123f2b7221 */ /* 0x000fe20000000000 */
[----:B------:R-:W-:Y:S01]  /*3e60*/  SEL R42, R5, RZ, P0 ;  /* 0x000000ff052a7207 */ /* 0x000fe20000000000 */
[----:B-1----:R-:W1:Y:S01]  /*3e70*/  LDC.64 R28, c[0x0][0x218] ;  /* 0x00008600ff1c7b82 */ /* 0x002e620000000a00 */
[----:B------:R-:W-:Y:S01]  /*3e80*/  SEL R20, R15, RZ, P0 ;  /* 0x000000ff0f147207 */ /* 0x000fe20000000000 */
[----:B------:R-:W2:Y:S01]  /*3e90*/  LDS.128 R24, [R10] ;  /* 0x000000000a187984 */ /* 0x000ea20000000c00 */
[----:B------:R-:W-:-:S03]  /*3ea0*/  SEL R22, R19, RZ, P0 ;  /* 0x000000ff13167207 */ /* 0x000fc60000000000 */
[----:B------:R-:W-:Y:S01]  /*3eb0*/  FADD R45, R65, R20 ;  /* 0x00000014412d7221 */ /* 0x000fe20000000000 */
[----:B------:R-:W-:Y:S01]  /*3ec0*/  LDS.128 R16, [R6+0x2000] ;  /* 0x0020000006107984 */ /* 0x000fe20000000c00 */
[----:B------:R-:W-:Y:S01]  /*3ed0*/  SEL R14, R33, RZ, P0 ;  /* 0x000000ff210e7207 */ /* 0x000fe20000000000 */
[----:B------:R-:W-:Y:S01]  /*3ee0*/  FADD R47, R67, R22 ;  /* 0x00000016432f7221 */ /* 0x000fe20000000000 */
[----:B------:R-:W3:Y:S01]  /*3ef0*/  LDC.64 R32, c[0x0][0x228] ;  /* 0x00008a00ff207b82 */ /* 0x000ee20000000a00 */
[----:B------:R-:W4:Y:S02]  /*3f00*/  LDS.128 R20, [R7+0x1000] ;  /* 0x0010000007147984 */ /* 0x000f240000000c00 */
[----:B------:R-:W-:Y:S01]  /*3f10*/  FADD R49, R71, R14 ;  /* 0x0000000e47317221 */ /* 0x000fe20000000000 */
[----:B------:R-:W-:Y:S02]  /*3f20*/  SEL R50, R51, RZ, P0 ;  /* 0x000000ff33327207 */ /* 0x000fe40000000000 */
[----:B------:R-:W-:-:S02]  /*3f30*/  SEL R31, R31, RZ, P0 ;  /* 0x000000ff1f1f7207 */ /* 0x000fc40000000000 */
[----:B------:R-:W-:-:S03]  /*3f40*/  SEL R44, R44, RZ, P0 ;  /* 0x000000ff2c2c7207 */ /* 0x000fc60000000000 */
[----:B------:R-:W-:Y:S01]  /*3f50*/  FADD R51, R12, R31 ;  /* 0x0000001f0c337221 */ /* 0x000fe20000000000 */
[C---:B------:R-:W-:Y:S01]  /*3f60*/  FSETP.GEU.AND P0, PT, |R52|.reuse, 1.175494350822287508e-38, PT ;  /* 0x008000003400780b */ /* 0x040fe20003f0e200 */
[----:B------:R-:W5:Y:S01]  /*3f70*/  LDS.128 R12, [R2+0x3000] ;  /* 0x00300000020c7984 */ /* 0x000f620000000c00 */
[----:B------:R-:W-:Y:S01]  /*3f80*/  @P1 FMUL R52, R52, 0.25 ;  /* 0x3e80000034341820 */ /* 0x000fe20000400000 */
[----:B------:R-:W-:Y:S01]  /*3f90*/  FADD R53, R53, R60 ;  /* 0x0000003c35357221 */ /* 0x000fe20000000000 */
[----:B------:R-:W-:Y:S01]  /*3fa0*/  FADD R69, R69, R76 ;  /* 0x0000004c45457221 */ /* 0x000fe20000000000 */
[----:B------:R-:W-:-:S08]  /*3fb0*/  FADD R50, R73, R50 ;  /* 0x0000003249327221 */ /* 0x000fd00000000000 */
[----:B------:R-:W-:-:S04]  /*3fc0*/  @!P0 FMUL R52, R52, 16777216 ;  /* 0x4b80000034348820 */ /* 0x000fc80000400000 */
[----:B------:R-:W0:Y:S01]  /*3fd0*/  MUFU.RCP R54, R52 ;  /* 0x0000003400367308 */ /* 0x000e220000001000 */
[----:B------:R-:W-:Y:S01]  /*3fe0*/  FADD R42, R53, R42 ;  /* 0x0000002a352a7221 */ /* 0x000fe20000000000 */
[----:B------:R-:W-:Y:S01]  /*3ff0*/  FADD R69, R69, R44 ;  /* 0x0000002c45457221 */ /* 0x000fe20000000000 */
[----:B------:R-:W-:Y:S01]  /*4000*/  @P1 FMUL R50, R50, 0.25 ;  /* 0x3e80000032321820 */ /* 0x000fe20000400000 */
        /* <DEDUP_REMOVED lines=15> */
[----:B------:R-:W-:Y:S01]  /*4100*/  IADD3 R11, R4, 0x3000, RZ ;  /* 0x00003000040b7810 */ /* 0x000fe20007ffe0ff */
[----:B------:R-:W-:Y:S01]  /*4110*/  @!P0 FMUL R50, R50, 16777216 ;  /* 0x4b80000032328820 */ /* 0x000fe20000400000 */
[----:B------:R-:W-:Y:S01]  /*4120*/  IADD3 R5, R4, 0x6000, RZ ;  /* 0x0000600004057810 */ /* 0x000fe20007ffe0ff */
[----:B------:R-:W-:Y:S01]  /*4130*/  @!P0 FMUL R51, R51, 16777216 ;  /* 0x4b80000033338820 */ /* 0x000fe20000400000 */
[----:B------:R-:W-:Y:S01]  /*4140*/  IADD3 R3, R4, 0x9000, RZ ;  /* 0x0000900004037810 */ /* 0x000fe20007ffe0ff */
[----:B------:R-:W-:Y:S01]  /*4150*/  @!P0 FMUL R0, R0, 16777216 ;  /* 0x4b80000000008820 */ /* 0x000fe20000400000 */
        /* <DEDUP_REMOVED lines=13> */
[----:B-1----:R-:W-:-:S04]  /*4230*/  IMAD.WIDE R30, R4, 0x4, R28 ;  /* 0x00000004041e7825 */ /* 0x002fc800078e021c */
[C---:B0-----:R-:W-:Y:S01]  /*4240*/  FMUL R72, R54.reuse, R50 ;  /* 0x0000003236487220 */ /* 0x041fe20000400000 */
[----:B------:R-:W-:Y:S01]  /*4250*/  FMUL R74, R54, R51 ;  /* 0x00000033364a7220 */ /* 0x000fe20000400000 */
[----:B------:R-:W-:-:S04]  /*4260*/  IMAD.WIDE R36, R11, 0x4, R28 ;  /* 0x000000040b247825 */ /* 0x000fc800078e021c */
[C---:B------:R-:W-:Y:S01]  /*4270*/  FMUL R0, R54.reuse, R0 ;  /* 0x0000000036007220 */ /* 0x040fe20000400000 */
[C---:B------:R-:W-:Y:S01]  /*4280*/  FMUL R8, R54.reuse, R8 ;  /* 0x0000000836087220 */ /* 0x040fe20000400000 */
[----:B------:R-:W-:Y:S01]  /*4290*/  FMUL R38, R54, R38 ;  /* 0x0000002636267220 */ /* 0x000fe20000400000 */
[----:B------:R-:W-:-:S04]  /*42a0*/  IMAD.WIDE R50, R5, 0x4, R28 ;  /* 0x0000000405327825 */ /* 0x000fc800078e021c */
[C---:B------:R-:W-:Y:S01]  /*42b0*/  FMUL R40, R54.reuse, R40 ;  /* 0x0000002836287220 */ /* 0x040fe20000400000 */
        /* <DEDUP_REMOVED lines=9> */
[----:B------:R-:W-:Y:S01]  /*4350*/  FMUL R70, R54, R49 ;  /* 0x0000003136467220 */ /* 0x000fe20000400000 */
[----:B------:R-:W-:Y:S01]  /*4360*/  IMAD.WIDE R28, R3, 0x4, R28 ;  /* 0x00000004031c7825 */ /* 0x000fe200078e021c */
[----:B--2---:R3:W-:Y:S03]  /*4370*/  @!P5 STG.E.128 desc[UR6][R30.64], R24 ;  /* 0x000000181e00d986 */ /* 0x0047e6000c101d06 */
[C-C-:B------:R-:W-:Y:S01]  /*4380*/  IMAD.WIDE R54, R4.reuse, 0x4, R34.reuse ;  /* 0x0000000404367825 */ /* 0x140fe200078e0222 */
[----:B----4-:R0:W-:Y:S03]  /*4390*/  @!P4 STG.E.128 desc[UR6][R36.64], R20 ;  /* 0x000000142400c986 */ /* 0x0101e6000c101d06 */
[--C-:B------:R-:W-:Y:S01]  /*43a0*/  IMAD.WIDE R56, R11, 0x4, R34.reuse ;  /* 0x000000040b387825 */ /* 0x100fe200078e0222 */
[----:B------:R-:W-:Y:S03]  /*43b0*/  @!P3 STG.E.128 desc[UR6][R50.64], R16 ;  /* 0x000000103200b986 */ /* 0x000fe6000c101d06 */
[--C-:B------:R-:W-:Y:S01]  /*43c0*/  IMAD.WIDE R58, R5, 0x4, R34.reuse ;  /* 0x00000004053a7825 */ /* 0x100fe200078e0222 */
[----:B-----5:R-:W-:Y:S03]  /*43d0*/  @!P2 STG.E.128 desc[UR6][R28.64], R12 ;  /* 0x0000000c1c00a986 */ /* 0x020fe6000c101d06 */
[----:B------:R-:W-:Y:S01]  /*43e0*/  IMAD.WIDE R34, R3, 0x4, R34 ;  /* 0x0000000403227825 */ /* 0x000fe200078e0222 */
[----:B------:R-:W-:Y:S03]  /*43f0*/  @!P5 STG.E.128 desc[UR6][R54.64], R24 ;  /* 0x000000183600d986 */ /* 0x000fe6000c101d06 */
[C-C-:B---3--:R-:W-:Y:S01]  /*4400*/  IMAD.WIDE R30, R4.reuse, 0x4, R32.reuse ;  /* 0x00000004041e7825 */ /* 0x148fe200078e0220 */
[----:B------:R-:W-:Y:S03]  /*4410*/  @!P4 STG.E.128 desc[UR6][R56.64], R20 ;  /* 0x000000143800c986 */ /* 0x000fe6000c101d06 */
[--C-:B0-----:R-:W-:Y:S01]  /*4420*/  IMAD.WIDE R36, R11, 0x4, R32.reuse ;  /* 0x000000040b247825 */ /* 0x101fe200078e0220 */
[----:B------:R-:W-:Y:S03]  /*4430*/  @!P3 STG.E.128 desc[UR6][R58.64], R16 ;  /* 0x000000103a00b986 */ /* 0x000fe6000c101d06 */
[--C-:B------:R-:W-:Y:S01]  /*4440*/  IMAD.WIDE R62, R5, 0x4, R32.reuse ;  /* 0x00000004053e7825 */ /* 0x100fe200078e0220 */
[----:B------:R-:W-:Y:S03]  /*4450*/  @!P2 STG.E.128 desc[UR6][R34.64], R12 ;  /* 0x0000000c2200a986 */ /* 0x000fe6000c101d06 */
[----:B------:R-:W-:Y:S01]  /*4460*/  IMAD.WIDE R32, R3, 0x4, R32 ;  /* 0x0000000403207825 */ /* 0x000fe200078e0220 */
[----:B------:R-:W-:Y:S04]  /*4470*/  @!P5 STG.E.128 desc[UR6][R30.64], R24 ;  /* 0x000000181e00d986 */ /* 0x000fe8000c101d06 */
[----:B------:R-:W-:Y:S04]  /*4480*/  @!P4 STG.E.128 desc[UR6][R36.64], R20 ;  /* 0x000000142400c986 */ /* 0x000fe8000c101d06 */
[----:B------:R0:W-:Y:S04]  /*4490*/  @!P3 STG.E.128 desc[UR6][R62.64], R16 ;  /* 0x000000103e00b986 */ /* 0x0001e8000c101d06 */
[----:B------:R1:W-:Y:S01]  /*44a0*/  @!P2 STG.E.128 desc[UR6][R32.64], R12 ;  /* 0x0000000c2000a986 */ /* 0x0003e2000c101d06 */
[----:B------:R-:W-:Y:S08]  /*44b0*/  BAR.SYNC.DEFER_BLOCKING 0x0 ;  /* 0x0000000000007b1d */ /* 0x000ff00000010000 */
[----:B0-----:R-:W1:Y:S01]  /*44c0*/  LDC.64 R16, c[0x0][0x230] ;  /* 0x00008c00ff107b82 */ /* 0x001e620000000a00 */
[----:B------:R-:W-:Y:S04]  /*44d0*/  STS [R9], R0 ;  /* 0x0000000009007388 */ /* 0x000fe80000000800 */
[----:B------:R-:W-:Y:S04]  /*44e0*/  STS [R9+0x10], R8 ;  /* 0x0000100809007388 */ /* 0x000fe80000000800 */
        /* <DEDUP_REMOVED lines=13> */
[----:B------:R-:W-:Y:S01]  /*45c0*/  STS [R9+0xf0], R74 ;  /* 0x0000f04a09007388 */ /* 0x000fe20000000800 */
[----:B------:R-:W-:Y:S06]  /*45d0*/  BAR.SYNC.DEFER_BLOCKING 0x0 ;  /* 0x0000000000007b1d */ /* 0x000fec0000010000 */
[----:B------:R-:W0:Y:S04]  /*45e0*/  LDS.128 R28, [R10] ;  /* 0x000000000a1c7984 */ /* 0x000e280000000c00 */
[----:B------:R-:W2:Y:S04]  /*45f0*/  LDS.128 R20, [R7+0x1000] ;  /* 0x0010000007147984 */ /* 0x000ea80000000c00 */
[----:B------:R-:W3:Y:S01]  /*4600*/  LDS.128 R24, [R6+0x2000] ;  /* 0x0020000006187984 */ /* 0x000ee20000000c00 */
[----:B-1----:R-:W-:-:S04]  /*4610*/  IMAD.WIDE R12, R4, 0x4, R16 ;  /* 0x00000004040c7825 */ /* 0x002fc800078e0210 */
[----:B------:R-:W-:-:S04]  /*4620*/  IMAD.WIDE R14, R11, 0x4, R16 ;  /* 0x000000040b0e7825 */ /* 0x000fc800078e0210 */
[----:B------:R-:W-:Y:S01]  /*4630*/  IMAD.WIDE R4, R5, 0x4, R16 ;  /* 0x0000000405047825 */ /* 0x000fe200078e0210 */
[----:B0-----:R0:W-:Y:S04]  /*4640*/  @!P5 STG.E.128 desc[UR6][R12.64], R28 ;  /* 0x0000001c0c00d986 */ /* 0x0011e8000c101d06 */
[----:B--2---:R0:W-:Y:S04]  /*4650*/  @!P4 STG.E.128 desc[UR6][R14.64], R20 ;  /* 0x000000140e00c986 */ /* 0x0041e8000c101d06 */
[----:B---3--:R0:W-:Y:S02]  /*4660*/  @!P3 STG.E.128 desc[UR6][R4.64], R24 ;  /* 0x000000180400b986 */ /* 0x0081e4000c101d06 */
[----:B0-----:R-:W-:Y:S05]  /*4670*/  @P2 EXIT ;  /* 0x000000000000294d */ /* 0x001fea0003800000 */
[----:B------:R-:W1:Y:S01]  /*4680*/  LDS.128 R8, [R2+0x3000] ;  /* 0x0030000002087984 */ /* 0x000e620000000c00 */
[----:B0-----:R-:W-:-:S05]  /*4690*/  IMAD.WIDE R4, R3, 0x4, R16 ;  /* 0x0000000403047825 */ /* 0x001fca00078e0210 */
[----:B-1----:R-:W-:Y:S01]  /*46a0*/  STG.E.128 desc[UR6][R4.64], R8 ;  /* 0x0000000804007986 */ /* 0x002fe2000c101d06 */
[----:B------:R-:W-:Y:S05]  /*46b0*/  EXIT ;  /* 0x000000000000794d */ /* 0x000fea0003800000 */
.L_x_0:
[----:B------:R-:W-:-:S00]  /*46c0*/  BRA `(.L_x_0) ;  /* 0xfffffffc00fc7947 */ /* 0x000fc0000383ffff */
[----:B------:R-:W-:-:S00]  /*46d0*/  NOP ;  /* 0x0000000000007918 */ /* 0x000fc00000000000 */
        /* <DEDUP_REMOVED lines=10> */
.L_x_1:


//--------------------- .nv.shared.triton_poi_fused_avg_pool2d_convolution_29 --------------------------
	.section	.nv.shared.triton_poi_fused_avg_pool2d_convolution_29,"aw",@nobits
	.sectionflags	@""
	.align	16
	.zero		1024


//--------------------- .nv.constant0.triton_poi_fused_avg_pool2d_convolution_29 --------------------------
	.section	.nv.constant0.triton_poi_fused_avg_pool2d_convolution_29,"a",@progbits
	.sectionflags	@""
	.align	4
.nv.constant0.triton_poi_fused_avg_pool2d_convolution_29:
	.zero		576
